//
// Generated by NVIDIA NVVM Compiler
//
// Compiler Build ID: CL-36424714
// Cuda compilation tools, release 13.0, V13.0.88
// Based on NVVM 20.0.0
//

.version 9.0
.target sm_100
.address_size 64

	// .globl	spmv_kernel

.visible .entry spmv_kernel(
	.param .u32 spmv_kernel_param_0,
	.param .u32 spmv_kernel_param_1,
	.param .u32 spmv_kernel_param_2,
	.param .u32 spmv_kernel_param_3,
	.param .u32 spmv_kernel_param_4,
	.param .u32 spmv_kernel_param_5,
	.param .u32 spmv_kernel_param_6,
	.param .u32 spmv_kernel_param_7,
	.param .u32 spmv_kernel_param_8,
	.param .u32 spmv_kernel_param_9,
	.param .u32 spmv_kernel_param_10,
	.param .u32 spmv_kernel_param_11,
	.param .u32 spmv_kernel_param_12,
	.param .u32 spmv_kernel_param_13,
	.param .u32 spmv_kernel_param_14
)
{
	.reg .pred 	%p<14>;
	.reg .b32 	%r<75>;
	.reg .b32 	%f<116>;
	.reg .b64 	%rd<97>;

	ld.param.u32 	%r23, [spmv_kernel_param_0];
	ld.param.u32 	%r24, [spmv_kernel_param_1];
	ld.param.u32 	%rd19, [spmv_kernel_param_2];
	ld.param.u32 	%rd20, [spmv_kernel_param_3];
	ld.param.u32 	%rd4, [spmv_kernel_param_4];
	ld.param.u32 	%rd21, [spmv_kernel_param_7];
	ld.param.u32 	%rd2, [spmv_kernel_param_11];
	cvta.to.global.u64 	%rd1, %rd21;
	cvta.to.global.u64 	%rd3, %rd19;
	cvta.to.global.u64 	%rd5, %rd20;
	mov.u32 	%r25, %nctaid.x;
	mov.u32 	%r26, %ntid.x;
	mul.lo.s32 	%r27, %r25, %r26;
	mov.u32 	%r28, %tid.x;
	mov.u32 	%r29, %ctaid.x;
	mad.lo.s32 	%r30, %r29, %r26, %r28;
	add.s32 	%r31, %r27, %r24;
	add.s32 	%r32, %r31, -1;
	div.u32 	%r33, %r32, %r27;
	mul.lo.s32 	%r68, %r33, %r30;
	add.s32 	%r34, %r68, %r33;
	min.u32 	%r2, %r24, %r34;
	setp.ge.u32 	%p1, %r68, %r2;
	@%p1 bra 	$L__BB0_19;
	add.s32 	%r3, %r24, -1;
	add.s64 	%rd6, %rd5, 32;
	add.s64 	%rd7, %rd3, 32;
	cvta.to.global.u64 	%rd8, %rd4;
	cvta.to.global.u64 	%rd9, %rd2;
$L__BB0_2:
	mul.wide.u32 	%rd22, %r68, 4;
	add.s64 	%rd10, %rd8, %rd22;
	ld.global.u32 	%r72, [%rd10];
	setp.ge.u32 	%p2, %r68, %r3;
	mov.u32 	%r69, %r23;
	@%p2 bra 	$L__BB0_4;
	ld.global.u32 	%r69, [%rd10+4];
$L__BB0_4:
	setp.ge.u32 	%p3, %r72, %r69;
	mov.f32 	%f115, 0f00000000;
	@%p3 bra 	$L__BB0_18;
	sub.s32 	%r8, %r69, %r72;
	and.b32  	%r9, %r8, 15;
	sub.s32 	%r35, %r72, %r69;
	setp.gt.u32 	%p4, %r35, -16;
	mov.f32 	%f115, 0f00000000;
	@%p4 bra 	$L__BB0_8;
	and.b32  	%r36, %r8, -16;
	neg.s32 	%r70, %r36;
	mul.wide.u32 	%rd23, %r72, 4;
	add.s64 	%rd96, %rd6, %rd23;
	add.s64 	%rd95, %rd7, %rd23;
	mov.f32 	%f115, 0f00000000;
$L__BB0_7:
	.pragma "nounroll";
	ld.global.u32 	%r37, [%rd96+-32];
	ld.global.f32 	%f19, [%rd95+-32];
	mul.wide.u32 	%rd24, %r37, 4;
	add.s64 	%rd25, %rd1, %rd24;
	ld.global.f32 	%f20, [%rd25];
	fma.rn.f32 	%f21, %f19, %f20, %f115;
	ld.global.u32 	%r38, [%rd96+-28];
	ld.global.f32 	%f22, [%rd95+-28];
	mul.wide.u32 	%rd26, %r38, 4;
	add.s64 	%rd27, %rd1, %rd26;
	ld.global.f32 	%f23, [%rd27];
	fma.rn.f32 	%f24, %f22, %f23, %f21;
	ld.global.u32 	%r39, [%rd96+-24];
	ld.global.f32 	%f25, [%rd95+-24];
	mul.wide.u32 	%rd28, %r39, 4;
	add.s64 	%rd29, %rd1, %rd28;
	ld.global.f32 	%f26, [%rd29];
	fma.rn.f32 	%f27, %f25, %f26, %f24;
	ld.global.u32 	%r40, [%rd96+-20];
	ld.global.f32 	%f28, [%rd95+-20];
	mul.wide.u32 	%rd30, %r40, 4;
	add.s64 	%rd31, %rd1, %rd30;
	ld.global.f32 	%f29, [%rd31];
	fma.rn.f32 	%f30, %f28, %f29, %f27;
	ld.global.u32 	%r41, [%rd96+-16];
	ld.global.f32 	%f31, [%rd95+-16];
	mul.wide.u32 	%rd32, %r41, 4;
	add.s64 	%rd33, %rd1, %rd32;
	ld.global.f32 	%f32, [%rd33];
	fma.rn.f32 	%f33, %f31, %f32, %f30;
	ld.global.u32 	%r42, [%rd96+-12];
	ld.global.f32 	%f34, [%rd95+-12];
	mul.wide.u32 	%rd34, %r42, 4;
	add.s64 	%rd35, %rd1, %rd34;
	ld.global.f32 	%f35, [%rd35];
	fma.rn.f32 	%f36, %f34, %f35, %f33;
	ld.global.u32 	%r43, [%rd96+-8];
	ld.global.f32 	%f37, [%rd95+-8];
	mul.wide.u32 	%rd36, %r43, 4;
	add.s64 	%rd37, %rd1, %rd36;
	ld.global.f32 	%f38, [%rd37];
	fma.rn.f32 	%f39, %f37, %f38, %f36;
	ld.global.u32 	%r44, [%rd96+-4];
	ld.global.f32 	%f40, [%rd95+-4];
	mul.wide.u32 	%rd38, %r44, 4;
	add.s64 	%rd39, %rd1, %rd38;
	ld.global.f32 	%f41, [%rd39];
	fma.rn.f32 	%f42, %f40, %f41, %f39;
	ld.global.u32 	%r45, [%rd96];
	ld.global.f32 	%f43, [%rd95];
	mul.wide.u32 	%rd40, %r45, 4;
	add.s64 	%rd41, %rd1, %rd40;
	ld.global.f32 	%f44, [%rd41];
	fma.rn.f32 	%f45, %f43, %f44, %f42;
	ld.global.u32 	%r46, [%rd96+4];
	ld.global.f32 	%f46, [%rd95+4];
	mul.wide.u32 	%rd42, %r46, 4;
	add.s64 	%rd43, %rd1, %rd42;
	ld.global.f32 	%f47, [%rd43];
	fma.rn.f32 	%f48, %f46, %f47, %f45;
	ld.global.u32 	%r47, [%rd96+8];
	ld.global.f32 	%f49, [%rd95+8];
	mul.wide.u32 	%rd44, %r47, 4;
	add.s64 	%rd45, %rd1, %rd44;
	ld.global.f32 	%f50, [%rd45];
	fma.rn.f32 	%f51, %f49, %f50, %f48;
	ld.global.u32 	%r48, [%rd96+12];
	ld.global.f32 	%f52, [%rd95+12];
	mul.wide.u32 	%rd46, %r48, 4;
	add.s64 	%rd47, %rd1, %rd46;
	ld.global.f32 	%f53, [%rd47];
	fma.rn.f32 	%f54, %f52, %f53, %f51;
	ld.global.u32 	%r49, [%rd96+16];
	ld.global.f32 	%f55, [%rd95+16];
	mul.wide.u32 	%rd48, %r49, 4;
	add.s64 	%rd49, %rd1, %rd48;
	ld.global.f32 	%f56, [%rd49];
	fma.rn.f32 	%f57, %f55, %f56, %f54;
	ld.global.u32 	%r50, [%rd96+20];
	ld.global.f32 	%f58, [%rd95+20];
	mul.wide.u32 	%rd50, %r50, 4;
	add.s64 	%rd51, %rd1, %rd50;
	ld.global.f32 	%f59, [%rd51];
	fma.rn.f32 	%f60, %f58, %f59, %f57;
	ld.global.u32 	%r51, [%rd96+24];
	ld.global.f32 	%f61, [%rd95+24];
	mul.wide.u32 	%rd52, %r51, 4;
	add.s64 	%rd53, %rd1, %rd52;
	ld.global.f32 	%f62, [%rd53];
	fma.rn.f32 	%f63, %f61, %f62, %f60;
	ld.global.u32 	%r52, [%rd96+28];
	ld.global.f32 	%f64, [%rd95+28];
	mul.wide.u32 	%rd54, %r52, 4;
	add.s64 	%rd55, %rd1, %rd54;
	ld.global.f32 	%f65, [%rd55];
	fma.rn.f32 	%f115, %f64, %f65, %f63;
	add.s32 	%r72, %r72, 16;
	add.s32 	%r70, %r70, 16;
	add.s64 	%rd96, %rd96, 64;
	add.s64 	%rd95, %rd95, 64;
	setp.ne.s32 	%p5, %r70, 0;
	@%p5 bra 	$L__BB0_7;
$L__BB0_8:
	setp.eq.s32 	%p6, %r9, 0;
	@%p6 bra 	$L__BB0_18;
	and.b32  	%r16, %r8, 7;
	setp.lt.u32 	%p7, %r9, 8;
	@%p7 bra 	$L__BB0_11;
	mul.wide.u32 	%rd56, %r72, 4;
	add.s64 	%rd57, %rd5, %rd56;
	ld.global.u32 	%r53, [%rd57];
	add.s64 	%rd58, %rd3, %rd56;
	ld.global.f32 	%f67, [%rd58];
	mul.wide.u32 	%rd59, %r53, 4;
	add.s64 	%rd60, %rd1, %rd59;
	ld.global.f32 	%f68, [%rd60];
	fma.rn.f32 	%f69, %f67, %f68, %f115;
	ld.global.u32 	%r54, [%rd57+4];
	ld.global.f32 	%f70, [%rd58+4];
	mul.wide.u32 	%rd61, %r54, 4;
	add.s64 	%rd62, %rd1, %rd61;
	ld.global.f32 	%f71, [%rd62];
	fma.rn.f32 	%f72, %f70, %f71, %f69;
	ld.global.u32 	%r55, [%rd57+8];
	ld.global.f32 	%f73, [%rd58+8];
	mul.wide.u32 	%rd63, %r55, 4;
	add.s64 	%rd64, %rd1, %rd63;
	ld.global.f32 	%f74, [%rd64];
	fma.rn.f32 	%f75, %f73, %f74, %f72;
	ld.global.u32 	%r56, [%rd57+12];
	ld.global.f32 	%f76, [%rd58+12];
	mul.wide.u32 	%rd65, %r56, 4;
	add.s64 	%rd66, %rd1, %rd65;
	ld.global.f32 	%f77, [%rd66];
	fma.rn.f32 	%f78, %f76, %f77, %f75;
	ld.global.u32 	%r57, [%rd57+16];
	ld.global.f32 	%f79, [%rd58+16];
	mul.wide.u32 	%rd67, %r57, 4;
	add.s64 	%rd68, %rd1, %rd67;
	ld.global.f32 	%f80, [%rd68];
	fma.rn.f32 	%f81, %f79, %f80, %f78;
	ld.global.u32 	%r58, [%rd57+20];
	ld.global.f32 	%f82, [%rd58+20];
	mul.wide.u32 	%rd69, %r58, 4;
	add.s64 	%rd70, %rd1, %rd69;
	ld.global.f32 	%f83, [%rd70];
	fma.rn.f32 	%f84, %f82, %f83, %f81;
	ld.global.u32 	%r59, [%rd57+24];
	ld.global.f32 	%f85, [%rd58+24];
	mul.wide.u32 	%rd71, %r59, 4;
	add.s64 	%rd72, %rd1, %rd71;
	ld.global.f32 	%f86, [%rd72];
	fma.rn.f32 	%f87, %f85, %f86, %f84;
	ld.global.u32 	%r60, [%rd57+28];
	ld.global.f32 	%f88, [%rd58+28];
	mul.wide.u32 	%rd73, %r60, 4;
	add.s64 	%rd74, %rd1, %rd73;
	ld.global.f32 	%f89, [%rd74];
	fma.rn.f32 	%f115, %f88, %f89, %f87;
	add.s32 	%r72, %r72, 8;
$L__BB0_11:
	setp.eq.s32 	%p8, %r16, 0;
	@%p8 bra 	$L__BB0_18;
	and.b32  	%r19, %r8, 3;
	setp.lt.u32 	%p9, %r16, 4;
	@%p9 bra 	$L__BB0_14;
	mul.wide.u32 	%rd75, %r72, 4;
	add.s64 	%rd76, %rd5, %rd75;
	ld.global.u32 	%r61, [%rd76];
	add.s64 	%rd77, %rd3, %rd75;
	ld.global.f32 	%f91, [%rd77];
	mul.wide.u32 	%rd78, %r61, 4;
	add.s64 	%rd79, %rd1, %rd78;
	ld.global.f32 	%f92, [%rd79];
	fma.rn.f32 	%f93, %f91, %f92, %f115;
	ld.global.u32 	%r62, [%rd76+4];
	ld.global.f32 	%f94, [%rd77+4];
	mul.wide.u32 	%rd80, %r62, 4;
	add.s64 	%rd81, %rd1, %rd80;
	ld.global.f32 	%f95, [%rd81];
	fma.rn.f32 	%f96, %f94, %f95, %f93;
	ld.global.u32 	%r63, [%rd76+8];
	ld.global.f32 	%f97, [%rd77+8];
	mul.wide.u32 	%rd82, %r63, 4;
	add.s64 	%rd83, %rd1, %rd82;
	ld.global.f32 	%f98, [%rd83];
	fma.rn.f32 	%f99, %f97, %f98, %f96;
	ld.global.u32 	%r64, [%rd76+12];
	ld.global.f32 	%f100, [%rd77+12];
	mul.wide.u32 	%rd84, %r64, 4;
	add.s64 	%rd85, %rd1, %rd84;
	ld.global.f32 	%f101, [%rd85];
	fma.rn.f32 	%f115, %f100, %f101, %f99;
	add.s32 	%r72, %r72, 4;
$L__BB0_14:
	setp.eq.s32 	%p10, %r19, 0;
	@%p10 bra 	$L__BB0_18;
	mul.wide.u32 	%rd86, %r72, 4;
	add.s64 	%rd17, %rd5, %rd86;
	ld.global.u32 	%r65, [%rd17];
	add.s64 	%rd18, %rd3, %rd86;
	ld.global.f32 	%f102, [%rd18];
	mul.wide.u32 	%rd87, %r65, 4;
	add.s64 	%rd88, %rd1, %rd87;
	ld.global.f32 	%f103, [%rd88];
	fma.rn.f32 	%f115, %f102, %f103, %f115;
	setp.eq.s32 	%p11, %r19, 1;
	@%p11 bra 	$L__BB0_18;
	ld.global.u32 	%r66, [%rd17+4];
	ld.global.f32 	%f104, [%rd18+4];
	mul.wide.u32 	%rd89, %r66, 4;
	add.s64 	%rd90, %rd1, %rd89;
	ld.global.f32 	%f105, [%rd90];
	fma.rn.f32 	%f115, %f104, %f105, %f115;
	setp.eq.s32 	%p12, %r19, 2;
	@%p12 bra 	$L__BB0_18;
	ld.global.u32 	%r67, [%rd17+8];
	ld.global.f32 	%f106, [%rd18+8];
	mul.wide.u32 	%rd91, %r67, 4;
	add.s64 	%rd92, %rd1, %rd91;
	ld.global.f32 	%f107, [%rd92];
	fma.rn.f32 	%f115, %f106, %f107, %f115;
$L__BB0_18:
	mul.wide.u32 	%rd93, %r68, 4;
	add.s64 	%rd94, %rd9, %rd93;
	st.global.f32 	[%rd94], %f115;
	add.s32 	%r68, %r68, 1;
	setp.lt.u32 	%p13, %r68, %r2;
	@%p13 bra 	$L__BB0_2;
$L__BB0_19:
	ret;

}
	// .globl	spmv_kernel_2
.visible .entry spmv_kernel_2(
	.param .u32 spmv_kernel_2_param_0,
	.param .u32 spmv_kernel_2_param_1,
	.param .u32 spmv_kernel_2_param_2,
	.param .u32 spmv_kernel_2_param_3,
	.param .u32 spmv_kernel_2_param_4,
	.param .u32 spmv_kernel_2_param_5,
	.param .u32 spmv_kernel_2_param_6,
	.param .u32 spmv_kernel_2_param_7,
	.param .u32 spmv_kernel_2_param_8,
	.param .u32 spmv_kernel_2_param_9,
	.param .u32 spmv_kernel_2_param_10,
	.param .u32 spmv_kernel_2_param_11,
	.param .u32 spmv_kernel_2_param_12,
	.param .u32 spmv_kernel_2_param_13,
	.param .u32 spmv_kernel_2_param_14
)
{
	.reg .pred 	%p<14>;
	.reg .b32 	%r<74>;
	.reg .b32 	%f<116>;
	.reg .b64 	%rd<97>;

	ld.param.u32 	%r24, [spmv_kernel_2_param_0];
	ld.param.u32 	%r25, [spmv_kernel_2_param_1];
	ld.param.u32 	%rd18, [spmv_kernel_2_param_2];
	ld.param.u32 	%rd19, [spmv_kernel_2_param_3];
	ld.param.u32 	%rd4, [spmv_kernel_2_param_4];
	ld.param.u32 	%rd20, [spmv_kernel_2_param_7];
	ld.param.u32 	%rd2, [spmv_kernel_2_param_11];
	cvta.to.global.u64 	%rd1, %rd20;
	cvta.to.global.u64 	%rd3, %rd18;
	cvta.to.global.u64 	%rd5, %rd19;
	mov.u32 	%r26, %ctaid.x;
	mov.u32 	%r27, %nctaid.x;
	add.s32 	%r28, %r27, %r25;
	add.s32 	%r29, %r28, -1;
	div.u32 	%r30, %r29, %r27;
	mul.lo.s32 	%r31, %r30, %r26;
	add.s32 	%r32, %r31, %r30;
	min.u32 	%r1, %r32, %r25;
	mov.u32 	%r33, %tid.x;
	add.s32 	%r67, %r31, %r33;
	setp.ge.u32 	%p1, %r67, %r1;
	@%p1 bra 	$L__BB1_19;
	add.s32 	%r3, %r25, -1;
	mov.u32 	%r4, %ntid.x;
	add.s64 	%rd6, %rd3, 32;
	cvta.to.global.u64 	%rd7, %rd4;
	cvta.to.global.u64 	%rd8, %rd2;
$L__BB1_2:
	mul.wide.u32 	%rd21, %r67, 4;
	add.s64 	%rd9, %rd7, %rd21;
	ld.global.u32 	%r71, [%rd9];
	setp.ge.u32 	%p2, %r67, %r3;
	mov.u32 	%r68, %r24;
	@%p2 bra 	$L__BB1_4;
	ld.global.u32 	%r68, [%rd9+4];
$L__BB1_4:
	setp.ge.u32 	%p3, %r71, %r68;
	mov.f32 	%f115, 0f00000000;
	@%p3 bra 	$L__BB1_18;
	sub.s32 	%r9, %r68, %r71;
	and.b32  	%r10, %r9, 15;
	sub.s32 	%r34, %r71, %r68;
	setp.gt.u32 	%p4, %r34, -16;
	mov.f32 	%f115, 0f00000000;
	@%p4 bra 	$L__BB1_8;
	and.b32  	%r35, %r9, -16;
	neg.s32 	%r69, %r35;
	mul.wide.u32 	%rd22, %r71, 4;
	add.s64 	%rd23, %rd5, %rd22;
	add.s64 	%rd96, %rd23, 32;
	add.s64 	%rd95, %rd6, %rd22;
	mov.f32 	%f115, 0f00000000;
$L__BB1_7:
	.pragma "nounroll";
	ld.global.u32 	%r36, [%rd96+-32];
	ld.global.f32 	%f19, [%rd95+-32];
	mul.wide.u32 	%rd24, %r36, 4;
	add.s64 	%rd25, %rd1, %rd24;
	ld.global.f32 	%f20, [%rd25];
	fma.rn.f32 	%f21, %f19, %f20, %f115;
	ld.global.u32 	%r37, [%rd96+-28];
	ld.global.f32 	%f22, [%rd95+-28];
	mul.wide.u32 	%rd26, %r37, 4;
	add.s64 	%rd27, %rd1, %rd26;
	ld.global.f32 	%f23, [%rd27];
	fma.rn.f32 	%f24, %f22, %f23, %f21;
	ld.global.u32 	%r38, [%rd96+-24];
	ld.global.f32 	%f25, [%rd95+-24];
	mul.wide.u32 	%rd28, %r38, 4;
	add.s64 	%rd29, %rd1, %rd28;
	ld.global.f32 	%f26, [%rd29];
	fma.rn.f32 	%f27, %f25, %f26, %f24;
	ld.global.u32 	%r39, [%rd96+-20];
	ld.global.f32 	%f28, [%rd95+-20];
	mul.wide.u32 	%rd30, %r39, 4;
	add.s64 	%rd31, %rd1, %rd30;
	ld.global.f32 	%f29, [%rd31];
	fma.rn.f32 	%f30, %f28, %f29, %f27;
	ld.global.u32 	%r40, [%rd96+-16];
	ld.global.f32 	%f31, [%rd95+-16];
	mul.wide.u32 	%rd32, %r40, 4;
	add.s64 	%rd33, %rd1, %rd32;
	ld.global.f32 	%f32, [%rd33];
	fma.rn.f32 	%f33, %f31, %f32, %f30;
	ld.global.u32 	%r41, [%rd96+-12];
	ld.global.f32 	%f34, [%rd95+-12];
	mul.wide.u32 	%rd34, %r41, 4;
	add.s64 	%rd35, %rd1, %rd34;
	ld.global.f32 	%f35, [%rd35];
	fma.rn.f32 	%f36, %f34, %f35, %f33;
	ld.global.u32 	%r42, [%rd96+-8];
	ld.global.f32 	%f37, [%rd95+-8];
	mul.wide.u32 	%rd36, %r42, 4;
	add.s64 	%rd37, %rd1, %rd36;
	ld.global.f32 	%f38, [%rd37];
	fma.rn.f32 	%f39, %f37, %f38, %f36;
	ld.global.u32 	%r43, [%rd96+-4];
	ld.global.f32 	%f40, [%rd95+-4];
	mul.wide.u32 	%rd38, %r43, 4;
	add.s64 	%rd39, %rd1, %rd38;
	ld.global.f32 	%f41, [%rd39];
	fma.rn.f32 	%f42, %f40, %f41, %f39;
	ld.global.u32 	%r44, [%rd96];
	ld.global.f32 	%f43, [%rd95];
	mul.wide.u32 	%rd40, %r44, 4;
	add.s64 	%rd41, %rd1, %rd40;
	ld.global.f32 	%f44, [%rd41];
	fma.rn.f32 	%f45, %f43, %f44, %f42;
	ld.global.u32 	%r45, [%rd96+4];
	ld.global.f32 	%f46, [%rd95+4];
	mul.wide.u32 	%rd42, %r45, 4;
	add.s64 	%rd43, %rd1, %rd42;
	ld.global.f32 	%f47, [%rd43];
	fma.rn.f32 	%f48, %f46, %f47, %f45;
	ld.global.u32 	%r46, [%rd96+8];
	ld.global.f32 	%f49, [%rd95+8];
	mul.wide.u32 	%rd44, %r46, 4;
	add.s64 	%rd45, %rd1, %rd44;
	ld.global.f32 	%f50, [%rd45];
	fma.rn.f32 	%f51, %f49, %f50, %f48;
	ld.global.u32 	%r47, [%rd96+12];
	ld.global.f32 	%f52, [%rd95+12];
	mul.wide.u32 	%rd46, %r47, 4;
	add.s64 	%rd47, %rd1, %rd46;
	ld.global.f32 	%f53, [%rd47];
	fma.rn.f32 	%f54, %f52, %f53, %f51;
	ld.global.u32 	%r48, [%rd96+16];
	ld.global.f32 	%f55, [%rd95+16];
	mul.wide.u32 	%rd48, %r48, 4;
	add.s64 	%rd49, %rd1, %rd48;
	ld.global.f32 	%f56, [%rd49];
	fma.rn.f32 	%f57, %f55, %f56, %f54;
	ld.global.u32 	%r49, [%rd96+20];
	ld.global.f32 	%f58, [%rd95+20];
	mul.wide.u32 	%rd50, %r49, 4;
	add.s64 	%rd51, %rd1, %rd50;
	ld.global.f32 	%f59, [%rd51];
	fma.rn.f32 	%f60, %f58, %f59, %f57;
	ld.global.u32 	%r50, [%rd96+24];
	ld.global.f32 	%f61, [%rd95+24];
	mul.wide.u32 	%rd52, %r50, 4;
	add.s64 	%rd53, %rd1, %rd52;
	ld.global.f32 	%f62, [%rd53];
	fma.rn.f32 	%f63, %f61, %f62, %f60;
	ld.global.u32 	%r51, [%rd96+28];
	ld.global.f32 	%f64, [%rd95+28];
	mul.wide.u32 	%rd54, %r51, 4;
	add.s64 	%rd55, %rd1, %rd54;
	ld.global.f32 	%f65, [%rd55];
	fma.rn.f32 	%f115, %f64, %f65, %f63;
	add.s32 	%r71, %r71, 16;
	add.s32 	%r69, %r69, 16;
	add.s64 	%rd96, %rd96, 64;
	add.s64 	%rd95, %rd95, 64;
	setp.ne.s32 	%p5, %r69, 0;
	@%p5 bra 	$L__BB1_7;
$L__BB1_8:
	setp.eq.s32 	%p6, %r10, 0;
	@%p6 bra 	$L__BB1_18;
	and.b32  	%r17, %r9, 7;
	setp.lt.u32 	%p7, %r10, 8;
	@%p7 bra 	$L__BB1_11;
	mul.wide.u32 	%rd56, %r71, 4;
	add.s64 	%rd57, %rd5, %rd56;
	ld.global.u32 	%r52, [%rd57];
	add.s64 	%rd58, %rd3, %rd56;
	ld.global.f32 	%f67, [%rd58];
	mul.wide.u32 	%rd59, %r52, 4;
	add.s64 	%rd60, %rd1, %rd59;
	ld.global.f32 	%f68, [%rd60];
	fma.rn.f32 	%f69, %f67, %f68, %f115;
	ld.global.u32 	%r53, [%rd57+4];
	ld.global.f32 	%f70, [%rd58+4];
	mul.wide.u32 	%rd61, %r53, 4;
	add.s64 	%rd62, %rd1, %rd61;
	ld.global.f32 	%f71, [%rd62];
	fma.rn.f32 	%f72, %f70, %f71, %f69;
	ld.global.u32 	%r54, [%rd57+8];
	ld.global.f32 	%f73, [%rd58+8];
	mul.wide.u32 	%rd63, %r54, 4;
	add.s64 	%rd64, %rd1, %rd63;
	ld.global.f32 	%f74, [%rd64];
	fma.rn.f32 	%f75, %f73, %f74, %f72;
	ld.global.u32 	%r55, [%rd57+12];
	ld.global.f32 	%f76, [%rd58+12];
	mul.wide.u32 	%rd65, %r55, 4;
	add.s64 	%rd66, %rd1, %rd65;
	ld.global.f32 	%f77, [%rd66];
	fma.rn.f32 	%f78, %f76, %f77, %f75;
	ld.global.u32 	%r56, [%rd57+16];
	ld.global.f32 	%f79, [%rd58+16];
	mul.wide.u32 	%rd67, %r56, 4;
	add.s64 	%rd68, %rd1, %rd67;
	ld.global.f32 	%f80, [%rd68];
	fma.rn.f32 	%f81, %f79, %f80, %f78;
	ld.global.u32 	%r57, [%rd57+20];
	ld.global.f32 	%f82, [%rd58+20];
	mul.wide.u32 	%rd69, %r57, 4;
	add.s64 	%rd70, %rd1, %rd69;
	ld.global.f32 	%f83, [%rd70];
	fma.rn.f32 	%f84, %f82, %f83, %f81;
	ld.global.u32 	%r58, [%rd57+24];
	ld.global.f32 	%f85, [%rd58+24];
	mul.wide.u32 	%rd71, %r58, 4;
	add.s64 	%rd72, %rd1, %rd71;
	ld.global.f32 	%f86, [%rd72];
	fma.rn.f32 	%f87, %f85, %f86, %f84;
	ld.global.u32 	%r59, [%rd57+28];
	ld.global.f32 	%f88, [%rd58+28];
	mul.wide.u32 	%rd73, %r59, 4;
	add.s64 	%rd74, %rd1, %rd73;
	ld.global.f32 	%f89, [%rd74];
	fma.rn.f32 	%f115, %f88, %f89, %f87;
	add.s32 	%r71, %r71, 8;
$L__BB1_11:
	setp.eq.s32 	%p8, %r17, 0;
	@%p8 bra 	$L__BB1_18;
	and.b32  	%r20, %r9, 3;
	setp.lt.u32 	%p9, %r17, 4;
	@%p9 bra 	$L__BB1_14;
	mul.wide.u32 	%rd75, %r71, 4;
	add.s64 	%rd76, %rd5, %rd75;
	ld.global.u32 	%r60, [%rd76];
	add.s64 	%rd77, %rd3, %rd75;
	ld.global.f32 	%f91, [%rd77];
	mul.wide.u32 	%rd78, %r60, 4;
	add.s64 	%rd79, %rd1, %rd78;
	ld.global.f32 	%f92, [%rd79];
	fma.rn.f32 	%f93, %f91, %f92, %f115;
	ld.global.u32 	%r61, [%rd76+4];
	ld.global.f32 	%f94, [%rd77+4];
	mul.wide.u32 	%rd80, %r61, 4;
	add.s64 	%rd81, %rd1, %rd80;
	ld.global.f32 	%f95, [%rd81];
	fma.rn.f32 	%f96, %f94, %f95, %f93;
	ld.global.u32 	%r62, [%rd76+8];
	ld.global.f32 	%f97, [%rd77+8];
	mul.wide.u32 	%rd82, %r62, 4;
	add.s64 	%rd83, %rd1, %rd82;
	ld.global.f32 	%f98, [%rd83];
	fma.rn.f32 	%f99, %f97, %f98, %f96;
	ld.global.u32 	%r63, [%rd76+12];
	ld.global.f32 	%f100, [%rd77+12];
	mul.wide.u32 	%rd84, %r63, 4;
	add.s64 	%rd85, %rd1, %rd84;
	ld.global.f32 	%f101, [%rd85];
	fma.rn.f32 	%f115, %f100, %f101, %f99;
	add.s32 	%r71, %r71, 4;
$L__BB1_14:
	setp.eq.s32 	%p10, %r20, 0;
	@%p10 bra 	$L__BB1_18;
	mul.wide.u32 	%rd86, %r71, 4;
	add.s64 	%rd16, %rd5, %rd86;
	ld.global.u32 	%r64, [%rd16];
	add.s64 	%rd17, %rd3, %rd86;
	ld.global.f32 	%f102, [%rd17];
	mul.wide.u32 	%rd87, %r64, 4;
	add.s64 	%rd88, %rd1, %rd87;
	ld.global.f32 	%f103, [%rd88];
	fma.rn.f32 	%f115, %f102, %f103, %f115;
	setp.eq.s32 	%p11, %r20, 1;
	@%p11 bra 	$L__BB1_18;
	ld.global.u32 	%r65, [%rd16+4];
	ld.global.f32 	%f104, [%rd17+4];
	mul.wide.u32 	%rd89, %r65, 4;
	add.s64 	%rd90, %rd1, %rd89;
	ld.global.f32 	%f105, [%rd90];
	fma.rn.f32 	%f115, %f104, %f105, %f115;
	setp.eq.s32 	%p12, %r20, 2;
	@%p12 bra 	$L__BB1_18;
	ld.global.u32 	%r66, [%rd16+8];
	ld.global.f32 	%f106, [%rd17+8];
	mul.wide.u32 	%rd91, %r66, 4;
	add.s64 	%rd92, %rd1, %rd91;
	ld.global.f32 	%f107, [%rd92];
	fma.rn.f32 	%f115, %f106, %f107, %f115;
$L__BB1_18:
	mul.wide.u32 	%rd93, %r67, 4;
	add.s64 	%rd94, %rd8, %rd93;
	st.global.f32 	[%rd94], %f115;
	add.s32 	%r67, %r67, %r4;
	setp.lt.u32 	%p13, %r67, %r1;
	@%p13 bra 	$L__BB1_2;
$L__BB1_19:
	ret;

}
	// .globl	spmv_kernel_3
.visible .entry spmv_kernel_3(
	.param .u32 spmv_kernel_3_param_0,
	.param .u32 spmv_kernel_3_param_1,
	.param .u32 spmv_kernel_3_param_2,
	.param .u32 spmv_kernel_3_param_3,
	.param .u32 spmv_kernel_3_param_4,
	.param .u32 spmv_kernel_3_param_5,
	.param .u32 spmv_kernel_3_param_6,
	.param .u32 spmv_kernel_3_param_7,
	.param .u32 spmv_kernel_3_param_8,
	.param .u32 spmv_kernel_3_param_9,
	.param .u32 spmv_kernel_3_param_10,
	.param .u32 spmv_kernel_3_param_11,
	.param .u32 spmv_kernel_3_param_12,
	.param .u32 spmv_kernel_3_param_13,
	.param .u32 spmv_kernel_3_param_14
)
{
	.reg .pred 	%p<14>;
	.reg .b32 	%r<74>;
	.reg .b32 	%f<116>;
	.reg .b64 	%rd<97>;

	ld.param.u32 	%r24, [spmv_kernel_3_param_0];
	ld.param.u32 	%r25, [spmv_kernel_3_param_1];
	ld.param.u32 	%rd18, [spmv_kernel_3_param_2];
	ld.param.u32 	%rd19, [spmv_kernel_3_param_3];
	ld.param.u32 	%rd4, [spmv_kernel_3_param_4];
	ld.param.u32 	%rd20, [spmv_kernel_3_param_7];
	ld.param.u32 	%rd2, [spmv_kernel_3_param_11];
	cvta.to.global.u64 	%rd1, %rd20;
	cvta.to.global.u64 	%rd3, %rd18;
	cvta.to.global.u64 	%rd5, %rd19;
	mov.u32 	%r26, %ctaid.x;
	mov.u32 	%r27, %nctaid.x;
	add.s32 	%r28, %r27, %r25;
	add.s32 	%r29, %r28, -1;
	div.u32 	%r30, %r29, %r27;
	mul.lo.s32 	%r31, %r30, %r26;
	add.s32 	%r32, %r31, %r30;
	min.u32 	%r1, %r32, %r25;
	mov.u32 	%r33, %tid.x;
	add.s32 	%r67, %r31, %r33;
	setp.ge.u32 	%p1, %r67, %r1;
	@%p1 bra 	$L__BB2_19;
	add.s32 	%r3, %r25, -1;
	mov.u32 	%r4, %ntid.x;
	add.s64 	%rd6, %rd3, 32;
	cvta.to.global.u64 	%rd7, %rd4;
	cvta.to.global.u64 	%rd8, %rd2;
$L__BB2_2:
	mul.wide.u32 	%rd21, %r67, 4;
	add.s64 	%rd9, %rd7, %rd21;
	ld.global.u32 	%r71, [%rd9];
	setp.ge.u32 	%p2, %r67, %r3;
	mov.u32 	%r68, %r24;
	@%p2 bra 	$L__BB2_4;
	ld.global.u32 	%r68, [%rd9+4];
$L__BB2_4:
	setp.ge.u32 	%p3, %r71, %r68;
	mov.f32 	%f115, 0f00000000;
	@%p3 bra 	$L__BB2_18;
	sub.s32 	%r9, %r68, %r71;
	and.b32  	%r10, %r9, 15;
	sub.s32 	%r34, %r71, %r68;
	setp.gt.u32 	%p4, %r34, -16;
	mov.f32 	%f115, 0f00000000;
	@%p4 bra 	$L__BB2_8;
	and.b32  	%r35, %r9, -16;
	neg.s32 	%r69, %r35;
	mul.wide.u32 	%rd22, %r71, 4;
	add.s64 	%rd23, %rd5, %rd22;
	add.s64 	%rd96, %rd23, 32;
	add.s64 	%rd95, %rd6, %rd22;
	mov.f32 	%f115, 0f00000000;
$L__BB2_7:
	.pragma "nounroll";
	ld.global.u32 	%r36, [%rd96+-32];
	ld.global.f32 	%f19, [%rd95+-32];
	mul.wide.u32 	%rd24, %r36, 4;
	add.s64 	%rd25, %rd1, %rd24;
	ld.global.f32 	%f20, [%rd25];
	fma.rn.f32 	%f21, %f19, %f20, %f115;
	ld.global.u32 	%r37, [%rd96+-28];
	ld.global.f32 	%f22, [%rd95+-28];
	mul.wide.u32 	%rd26, %r37, 4;
	add.s64 	%rd27, %rd1, %rd26;
	ld.global.f32 	%f23, [%rd27];
	fma.rn.f32 	%f24, %f22, %f23, %f21;
	ld.global.u32 	%r38, [%rd96+-24];
	ld.global.f32 	%f25, [%rd95+-24];
	mul.wide.u32 	%rd28, %r38, 4;
	add.s64 	%rd29, %rd1, %rd28;
	ld.global.f32 	%f26, [%rd29];
	fma.rn.f32 	%f27, %f25, %f26, %f24;
	ld.global.u32 	%r39, [%rd96+-20];
	ld.global.f32 	%f28, [%rd95+-20];
	mul.wide.u32 	%rd30, %r39, 4;
	add.s64 	%rd31, %rd1, %rd30;
	ld.global.f32 	%f29, [%rd31];
	fma.rn.f32 	%f30, %f28, %f29, %f27;
	ld.global.u32 	%r40, [%rd96+-16];
	ld.global.f32 	%f31, [%rd95+-16];
	mul.wide.u32 	%rd32, %r40, 4;
	add.s64 	%rd33, %rd1, %rd32;
	ld.global.f32 	%f32, [%rd33];
	fma.rn.f32 	%f33, %f31, %f32, %f30;
	ld.global.u32 	%r41, [%rd96+-12];
	ld.global.f32 	%f34, [%rd95+-12];
	mul.wide.u32 	%rd34, %r41, 4;
	add.s64 	%rd35, %rd1, %rd34;
	ld.global.f32 	%f35, [%rd35];
	fma.rn.f32 	%f36, %f34, %f35, %f33;
	ld.global.u32 	%r42, [%rd96+-8];
	ld.global.f32 	%f37, [%rd95+-8];
	mul.wide.u32 	%rd36, %r42, 4;
	add.s64 	%rd37, %rd1, %rd36;
	ld.global.f32 	%f38, [%rd37];
	fma.rn.f32 	%f39, %f37, %f38, %f36;
	ld.global.u32 	%r43, [%rd96+-4];
	ld.global.f32 	%f40, [%rd95+-4];
	mul.wide.u32 	%rd38, %r43, 4;
	add.s64 	%rd39, %rd1, %rd38;
	ld.global.f32 	%f41, [%rd39];
	fma.rn.f32 	%f42, %f40, %f41, %f39;
	ld.global.u32 	%r44, [%rd96];
	ld.global.f32 	%f43, [%rd95];
	mul.wide.u32 	%rd40, %r44, 4;
	add.s64 	%rd41, %rd1, %rd40;
	ld.global.f32 	%f44, [%rd41];
	fma.rn.f32 	%f45, %f43, %f44, %f42;
	ld.global.u32 	%r45, [%rd96+4];
	ld.global.f32 	%f46, [%rd95+4];
	mul.wide.u32 	%rd42, %r45, 4;
	add.s64 	%rd43, %rd1, %rd42;
	ld.global.f32 	%f47, [%rd43];
	fma.rn.f32 	%f48, %f46, %f47, %f45;
	ld.global.u32 	%r46, [%rd96+8];
	ld.global.f32 	%f49, [%rd95+8];
	mul.wide.u32 	%rd44, %r46, 4;
	add.s64 	%rd45, %rd1, %rd44;
	ld.global.f32 	%f50, [%rd45];
	fma.rn.f32 	%f51, %f49, %f50, %f48;
	ld.global.u32 	%r47, [%rd96+12];
	ld.global.f32 	%f52, [%rd95+12];
	mul.wide.u32 	%rd46, %r47, 4;
	add.s64 	%rd47, %rd1, %rd46;
	ld.global.f32 	%f53, [%rd47];
	fma.rn.f32 	%f54, %f52, %f53, %f51;
	ld.global.u32 	%r48, [%rd96+16];
	ld.global.f32 	%f55, [%rd95+16];
	mul.wide.u32 	%rd48, %r48, 4;
	add.s64 	%rd49, %rd1, %rd48;
	ld.global.f32 	%f56, [%rd49];
	fma.rn.f32 	%f57, %f55, %f56, %f54;
	ld.global.u32 	%r49, [%rd96+20];
	ld.global.f32 	%f58, [%rd95+20];
	mul.wide.u32 	%rd50, %r49, 4;
	add.s64 	%rd51, %rd1, %rd50;
	ld.global.f32 	%f59, [%rd51];
	fma.rn.f32 	%f60, %f58, %f59, %f57;
	ld.global.u32 	%r50, [%rd96+24];
	ld.global.f32 	%f61, [%rd95+24];
	mul.wide.u32 	%rd52, %r50, 4;
	add.s64 	%rd53, %rd1, %rd52;
	ld.global.f32 	%f62, [%rd53];
	fma.rn.f32 	%f63, %f61, %f62, %f60;
	ld.global.u32 	%r51, [%rd96+28];
	ld.global.f32 	%f64, [%rd95+28];
	mul.wide.u32 	%rd54, %r51, 4;
	add.s64 	%rd55, %rd1, %rd54;
	ld.global.f32 	%f65, [%rd55];
	fma.rn.f32 	%f115, %f64, %f65, %f63;
	add.s32 	%r71, %r71, 16;
	add.s32 	%r69, %r69, 16;
	add.s64 	%rd96, %rd96, 64;
	add.s64 	%rd95, %rd95, 64;
	setp.ne.s32 	%p5, %r69, 0;
	@%p5 bra 	$L__BB2_7;
$L__BB2_8:
	setp.eq.s32 	%p6, %r10, 0;
	@%p6 bra 	$L__BB2_18;
	and.b32  	%r17, %r9, 7;
	setp.lt.u32 	%p7, %r10, 8;
	@%p7 bra 	$L__BB2_11;
	mul.wide.u32 	%rd56, %r71, 4;
	add.s64 	%rd57, %rd5, %rd56;
	ld.global.u32 	%r52, [%rd57];
	add.s64 	%rd58, %rd3, %rd56;
	ld.global.f32 	%f67, [%rd58];
	mul.wide.u32 	%rd59, %r52, 4;
	add.s64 	%rd60, %rd1, %rd59;
	ld.global.f32 	%f68, [%rd60];
	fma.rn.f32 	%f69, %f67, %f68, %f115;
	ld.global.u32 	%r53, [%rd57+4];
	ld.global.f32 	%f70, [%rd58+4];
	mul.wide.u32 	%rd61, %r53, 4;
	add.s64 	%rd62, %rd1, %rd61;
	ld.global.f32 	%f71, [%rd62];
	fma.rn.f32 	%f72, %f70, %f71, %f69;
	ld.global.u32 	%r54, [%rd57+8];
	ld.global.f32 	%f73, [%rd58+8];
	mul.wide.u32 	%rd63, %r54, 4;
	add.s64 	%rd64, %rd1, %rd63;
	ld.global.f32 	%f74, [%rd64];
	fma.rn.f32 	%f75, %f73, %f74, %f72;
	ld.global.u32 	%r55, [%rd57+12];
	ld.global.f32 	%f76, [%rd58+12];
	mul.wide.u32 	%rd65, %r55, 4;
	add.s64 	%rd66, %rd1, %rd65;
	ld.global.f32 	%f77, [%rd66];
	fma.rn.f32 	%f78, %f76, %f77, %f75;
	ld.global.u32 	%r56, [%rd57+16];
	ld.global.f32 	%f79, [%rd58+16];
	mul.wide.u32 	%rd67, %r56, 4;
	add.s64 	%rd68, %rd1, %rd67;
	ld.global.f32 	%f80, [%rd68];
	fma.rn.f32 	%f81, %f79, %f80, %f78;
	ld.global.u32 	%r57, [%rd57+20];
	ld.global.f32 	%f82, [%rd58+20];
	mul.wide.u32 	%rd69, %r57, 4;
	add.s64 	%rd70, %rd1, %rd69;
	ld.global.f32 	%f83, [%rd70];
	fma.rn.f32 	%f84, %f82, %f83, %f81;
	ld.global.u32 	%r58, [%rd57+24];
	ld.global.f32 	%f85, [%rd58+24];
	mul.wide.u32 	%rd71, %r58, 4;
	add.s64 	%rd72, %rd1, %rd71;
	ld.global.f32 	%f86, [%rd72];
	fma.rn.f32 	%f87, %f85, %f86, %f84;
	ld.global.u32 	%r59, [%rd57+28];
	ld.global.f32 	%f88, [%rd58+28];
	mul.wide.u32 	%rd73, %r59, 4;
	add.s64 	%rd74, %rd1, %rd73;
	ld.global.f32 	%f89, [%rd74];
	fma.rn.f32 	%f115, %f88, %f89, %f87;
	add.s32 	%r71, %r71, 8;
$L__BB2_11:
	setp.eq.s32 	%p8, %r17, 0;
	@%p8 bra 	$L__BB2_18;
	and.b32  	%r20, %r9, 3;
	setp.lt.u32 	%p9, %r17, 4;
	@%p9 bra 	$L__BB2_14;
	mul.wide.u32 	%rd75, %r71, 4;
	add.s64 	%rd76, %rd5, %rd75;
	ld.global.u32 	%r60, [%rd76];
	add.s64 	%rd77, %rd3, %rd75;
	ld.global.f32 	%f91, [%rd77];
	mul.wide.u32 	%rd78, %r60, 4;
	add.s64 	%rd79, %rd1, %rd78;
	ld.global.f32 	%f92, [%rd79];
	fma.rn.f32 	%f93, %f91, %f92, %f115;
	ld.global.u32 	%r61, [%rd76+4];
	ld.global.f32 	%f94, [%rd77+4];
	mul.wide.u32 	%rd80, %r61, 4;
	add.s64 	%rd81, %rd1, %rd80;
	ld.global.f32 	%f95, [%rd81];
	fma.rn.f32 	%f96, %f94, %f95, %f93;
	ld.global.u32 	%r62, [%rd76+8];
	ld.global.f32 	%f97, [%rd77+8];
	mul.wide.u32 	%rd82, %r62, 4;
	add.s64 	%rd83, %rd1, %rd82;
	ld.global.f32 	%f98, [%rd83];
	fma.rn.f32 	%f99, %f97, %f98, %f96;
	ld.global.u32 	%r63, [%rd76+12];
	ld.global.f32 	%f100, [%rd77+12];
	mul.wide.u32 	%rd84, %r63, 4;
	add.s64 	%rd85, %rd1, %rd84;
	ld.global.f32 	%f101, [%rd85];
	fma.rn.f32 	%f115, %f100, %f101, %f99;
	add.s32 	%r71, %r71, 4;
$L__BB2_14:
	setp.eq.s32 	%p10, %r20, 0;
	@%p10 bra 	$L__BB2_18;
	mul.wide.u32 	%rd86, %r71, 4;
	add.s64 	%rd16, %rd5, %rd86;
	ld.global.u32 	%r64, [%rd16];
	add.s64 	%rd17, %rd3, %rd86;
	ld.global.f32 	%f102, [%rd17];
	mul.wide.u32 	%rd87, %r64, 4;
	add.s64 	%rd88, %rd1, %rd87;
	ld.global.f32 	%f103, [%rd88];
	fma.rn.f32 	%f115, %f102, %f103, %f115;
	setp.eq.s32 	%p11, %r20, 1;
	@%p11 bra 	$L__BB2_18;
	ld.global.u32 	%r65, [%rd16+4];
	ld.global.f32 	%f104, [%rd17+4];
	mul.wide.u32 	%rd89, %r65, 4;
	add.s64 	%rd90, %rd1, %rd89;
	ld.global.f32 	%f105, [%rd90];
	fma.rn.f32 	%f115, %f104, %f105, %f115;
	setp.eq.s32 	%p12, %r20, 2;
	@%p12 bra 	$L__BB2_18;
	ld.global.u32 	%r66, [%rd16+8];
	ld.global.f32 	%f106, [%rd17+8];
	mul.wide.u32 	%rd91, %r66, 4;
	add.s64 	%rd92, %rd1, %rd91;
	ld.global.f32 	%f107, [%rd92];
	fma.rn.f32 	%f115, %f106, %f107, %f115;
$L__BB2_18:
	mul.wide.u32 	%rd93, %r67, 4;
	add.s64 	%rd94, %rd8, %rd93;
	st.global.f32 	[%rd94], %f115;
	add.s32 	%r67, %r67, %r4;
	setp.lt.u32 	%p13, %r67, %r1;
	@%p13 bra 	$L__BB2_2;
$L__BB2_19:
	ret;

}


// ===== COMPILED SASS (sm_100) =====

	.target	sm_100

	.elftype	@"ET_EXEC"


//--------------------- .note.nv.tkinfo           --------------------------
	.section	.note.nv.tkinfo,"",@"SHT_NOTE"
	.sectionflags	@"SHF_NOTE_NV_TKINFO"
	.tkinfo
        /*0018*/ 	.word	0x00000002
        /*0030*/ 	.string	""
        /*0030*/ 	.string	"ptxas"
        /*0030*/ 	.string	"Cuda compilation tools, release 13.0, V13.0.88"
        /*0030*/ 	.string	"Build cuda_13.0.r13.0/compiler.36424714_0"
        /*0030*/ 	.string	"-arch sm_100 -m 64 "



//--------------------- .note.nv.cuinfo           --------------------------
	.section	.note.nv.cuinfo,"",@"SHT_NOTE"
	.sectionflags	@"SHF_NOTE_NV_CUINFO"
        /*0018*/ 	.short	0x0002
        /*001a*/ 	.short	0x0064
        /*001c*/ 	.short	0x0082
	.zero		2


//--------------------- .nv.info                  --------------------------
	.section	.nv.info,"",@"SHT_CUDA_INFO"
	.align	4


	//----- nvinfo : EIATTR_REGCOUNT
	.align		4
        /*0000*/ 	.byte	0x04, 0x2f
        /*0002*/ 	.short	(.L_1 - .L_0)
	.align		4
.L_0:
        /*0004*/ 	.word	index@(spmv_kernel)
        /*0008*/ 	.word	0x00000020


	//----- nvinfo : EIATTR_FRAME_SIZE
	.align		4
.L_1:
        /*000c*/ 	.byte	0x04, 0x11
        /*000e*/ 	.short	(.L_3 - .L_2)
	.align		4
.L_2:
        /*0010*/ 	.word	index@(spmv_kernel)
        /*0014*/ 	.word	0x00000000


	//----- nvinfo : EIATTR_REGCOUNT
	.align		4
.L_3:
        /*0018*/ 	.byte	0x04, 0x2f
        /*001a*/ 	.short	(.L_5 - .L_4)
	.align		4
.L_4:
        /*001c*/ 	.word	index@(spmv_kernel_2)
        /*0020*/ 	.word	0x00000020


	//----- nvinfo : EIATTR_FRAME_SIZE
	.align		4
.L_5:
        /*0024*/ 	.byte	0x04, 0x11
        /*0026*/ 	.short	(.L_7 - .L_6)
	.align		4
.L_6:
        /*0028*/ 	.word	index@(spmv_kernel_2)
        /*002c*/ 	.word	0x00000000


	//----- nvinfo : EIATTR_REGCOUNT
	.align		4
.L_7:
        /*0030*/ 	.byte	0x04, 0x2f
        /*0032*/ 	.short	(.L_9 - .L_8)
	.align		4
.L_8:
        /*0034*/ 	.word	index@(spmv_kernel_3)
        /*0038*/ 	.word	0x00000020


	//----- nvinfo : EIATTR_FRAME_SIZE
	.align		4
.L_9:
        /*003c*/ 	.byte	0x04, 0x11
        /*003e*/ 	.short	(.L_11 - .L_10)
	.align		4
.L_10:
        /*0040*/ 	.word	index@(spmv_kernel_3)
        /*0044*/ 	.word	0x00000000


	//----- nvinfo : EIATTR_MIN_STACK_SIZE
	.align		4
.L_11:
        /*0048*/ 	.byte	0x04, 0x12
        /*004a*/ 	.short	(.L_13 - .L_12)
	.align		4
.L_12:
        /*004c*/ 	.word	index@(spmv_kernel_3)
        /*0050*/ 	.word	0x00000000


	//----- nvinfo : EIATTR_MIN_STACK_SIZE
	.align		4
.L_13:
        /*0054*/ 	.byte	0x04, 0x12
        /*0056*/ 	.short	(.L_15 - .L_14)
	.align		4
.L_14:
        /*0058*/ 	.word	index@(spmv_kernel_2)
        /*005c*/ 	.word	0x00000000


	//----- nvinfo : EIATTR_MIN_STACK_SIZE
	.align		4
.L_15:
        /*0060*/ 	.byte	0x04, 0x12
        /*0062*/ 	.short	(.L_17 - .L_16)
	.align		4
.L_16:
        /*0064*/ 	.word	index@(spmv_kernel)
        /*0068*/ 	.word	0x00000000
.L_17:


//--------------------- .nv.compat                --------------------------
	.section	.nv.compat,"",@"SHT_CUDA_COMPAT_INFO"
	.align	4
        /*0000*/ 	.byte	0x02, 0x09, 0x00, 0x00, 0x02, 0x02, 0x01, 0x00, 0x02, 0x05, 0x05, 0x00, 0x03, 0x07, 0x01, 0x01
        /*0010*/ 	.byte	0x02, 0x03, 0x00, 0x00, 0x02, 0x06, 0x01, 0x00, 0x04, 0x0b, 0x08, 0x00, 0x09, 0x00, 0x00, 0x00
        /*0020*/ 	.byte	0x00, 0x00, 0x00, 0x00


//--------------------- .nv.info.spmv_kernel_3    --------------------------
	.section	.nv.info.spmv_kernel_3,"",@"SHT_CUDA_INFO"
	.sectionflags	@""
	.align	4


	//----- nvinfo : EIATTR_CUDA_API_VERSION
	.align		4
        /*0000*/ 	.byte	0x04, 0x37
        /*0002*/ 	.short	(.L_19 - .L_18)
.L_18:
        /*0004*/ 	.word	0x00000082


	//----- nvinfo : EIATTR_KPARAM_INFO
	.align		4
.L_19:
        /*0008*/ 	.byte	0x04, 0x17
        /*000a*/ 	.short	(.L_21 - .L_20)
.L_20:
        /*000c*/ 	.word	0x00000000
        /*0010*/ 	.short	0x000e
        /*0012*/ 	.short	0x0038
        /*0014*/ 	.byte	0x00, 0xf0, 0x11, 0x00


	//----- nvinfo : EIATTR_KPARAM_INFO
	.align		4
.L_21:
        /*0018*/ 	.byte	0x04, 0x17
        /*001a*/ 	.short	(.L_23 - .L_22)
.L_22:
        /*001c*/ 	.word	0x00000000
        /*0020*/ 	.short	0x000d
        /*0022*/ 	.short	0x0034
        /*0024*/ 	.byte	0x00, 0xf0, 0x11, 0x00


	//----- nvinfo : EIATTR_KPARAM_INFO
	.align		4
.L_23:
        /*0028*/ 	.byte	0x04, 0x17
        /*002a*/ 	.short	(.L_25 - .L_24)
.L_24:
        /*002c*/ 	.word	0x00000000
        /*0030*/ 	.short	0x000c
        /*0032*/ 	.short	0x0030
        /*0034*/ 	.byte	0x00, 0xf0, 0x11, 0x00


	//----- nvinfo : EIATTR_KPARAM_INFO
	.align		4
.L_25:
        /*0038*/ 	.byte	0x04, 0x17
        /*003a*/ 	.short	(.L_27 - .L_26)
.L_26:
        /*003c*/ 	.word	0x00000000
        /*0040*/ 	.short	0x000b
        /*0042*/ 	.short	0x002c
        /*0044*/ 	.byte	0x00, 0xf0, 0x11, 0x00


	//----- nvinfo : EIATTR_KPARAM_INFO
	.align		4
.L_27:
        /*0048*/ 	.byte	0x04, 0x17
        /*004a*/ 	.short	(.L_29 - .L_28)
.L_28:
        /*004c*/ 	.word	0x00000000
        /*0050*/ 	.short	0x000a
        /*0052*/ 	.short	0x0028
        /*0054*/ 	.byte	0x00, 0xf0, 0x11, 0x00


	//----- nvinfo : EIATTR_KPARAM_INFO
	.align		4
.L_29:
        /*0058*/ 	.byte	0x04, 0x17
        /*005a*/ 	.short	(.L_31 - .L_30)
.L_30:
        /*005c*/ 	.word	0x00000000
        /*0060*/ 	.short	0x0009
        /*0062*/ 	.short	0x0024
        /*0064*/ 	.byte	0x00, 0xf0, 0x11, 0x00


	//----- nvinfo : EIATTR_KPARAM_INFO
	.align		4
.L_31:
        /*0068*/ 	.byte	0x04, 0x17
        /*006a*/ 	.short	(.L_33 - .L_32)
.L_32:
        /*006c*/ 	.word	0x00000000
        /*0070*/ 	.short	0x0008
        /*0072*/ 	.short	0x0020
        /*0074*/ 	.byte	0x00, 0xf0, 0x11, 0x00


	//----- nvinfo : EIATTR_KPARAM_INFO
	.align		4
.L_33:
        /*0078*/ 	.byte	0x04, 0x17
        /*007a*/ 	.short	(.L_35 - .L_34)
.L_34:
        /*007c*/ 	.word	0x00000000
        /*0080*/ 	.short	0x0007
        /*0082*/ 	.short	0x001c
        /*0084*/ 	.byte	0x00, 0xf0, 0x11, 0x00


	//----- nvinfo : EIATTR_KPARAM_INFO
	.align		4
.L_35:
        /*0088*/ 	.byte	0x04, 0x17
        /*008a*/ 	.short	(.L_37 - .L_36)
.L_36:
        /*008c*/ 	.word	0x00000000
        /*0090*/ 	.short	0x0006
        /*0092*/ 	.short	0x0018
        /*0094*/ 	.byte	0x00, 0xf0, 0x11, 0x00


	//----- nvinfo : EIATTR_KPARAM_INFO
	.align		4
.L_37:
        /*0098*/ 	.byte	0x04, 0x17
        /*009a*/ 	.short	(.L_39 - .L_38)
.L_38:
        /*009c*/ 	.word	0x00000000
        /*00a0*/ 	.short	0x0005
        /*00a2*/ 	.short	0x0014
        /*00a4*/ 	.byte	0x00, 0xf0, 0x11, 0x00


	//----- nvinfo : EIATTR_KPARAM_INFO
	.align		4
.L_39:
        /*00a8*/ 	.byte	0x04, 0x17
        /*00aa*/ 	.short	(.L_41 - .L_40)
.L_40:
        /*00ac*/ 	.word	0x00000000
        /*00b0*/ 	.short	0x0004
        /*00b2*/ 	.short	0x0010
        /*00b4*/ 	.byte	0x00, 0xf0, 0x11, 0x00


	//----- nvinfo : EIATTR_KPARAM_INFO
	.align		4
.L_41:
        /*00b8*/ 	.byte	0x04, 0x17
        /*00ba*/ 	.short	(.L_43 - .L_42)
.L_42:
        /*00bc*/ 	.word	0x00000000
        /*00c0*/ 	.short	0x0003
        /*00c2*/ 	.short	0x000c
        /*00c4*/ 	.byte	0x00, 0xf0, 0x11, 0x00


	//----- nvinfo : EIATTR_KPARAM_INFO
	.align		4
.L_43:
        /*00c8*/ 	.byte	0x04, 0x17
        /*00ca*/ 	.short	(.L_45 - .L_44)
.L_44:
        /*00cc*/ 	.word	0x00000000
        /*00d0*/ 	.short	0x0002
        /*00d2*/ 	.short	0x0008
        /*00d4*/ 	.byte	0x00, 0xf0, 0x11, 0x00


	//----- nvinfo : EIATTR_KPARAM_INFO
	.align		4
.L_45:
        /*00d8*/ 	.byte	0x04, 0x17
        /*00da*/ 	.short	(.L_47 - .L_46)
.L_46:
        /*00dc*/ 	.word	0x00000000
        /*00e0*/ 	.short	0x0001
        /*00e2*/ 	.short	0x0004
        /*00e4*/ 	.byte	0x00, 0xf0, 0x11, 0x00


	//----- nvinfo : EIATTR_KPARAM_INFO
	.align		4
.L_47:
        /*00e8*/ 	.byte	0x04, 0x17
        /*00ea*/ 	.short	(.L_49 - .L_48)
.L_48:
        /*00ec*/ 	.word	0x00000000
        /*00f0*/ 	.short	0x0000
        /*00f2*/ 	.short	0x0000
        /*00f4*/ 	.byte	0x00, 0xf0, 0x11, 0x00


	//----- nvinfo : EIATTR_SPARSE_MMA_MASK
	.align		4
.L_49:
        /*00f8*/ 	.byte	0x03, 0x50
        /*00fa*/ 	.short	0x0000


	//----- nvinfo : EIATTR_MAXREG_COUNT
	.align		4
        /*00fc*/ 	.byte	0x03, 0x1b
        /*00fe*/ 	.short	0x00ff


	//----- nvinfo : EIATTR_MERCURY_ISA_VERSION
	.align		4
        /*0100*/ 	.byte	0x03, 0x5f
        /*0102*/ 	.short	0x0101


	//----- nvinfo : EIATTR_VRC_CTA_INIT_COUNT
	.align		4
        /*0104*/ 	.byte	0x02, 0x4a
	.zero		1
	.zero		1


	//----- nvinfo : EIATTR_EXIT_INSTR_OFFSETS
	.align		4
        /*0108*/ 	.byte	0x04, 0x1c
        /*010a*/ 	.short	(.L_51 - .L_50)


	//   ....[0]....
.L_50:
        /*010c*/ 	.word	0x000001c0


	//   ....[1]....
        /*0110*/ 	.word	0x00001160


	//----- nvinfo : EIATTR_CRS_STACK_SIZE
	.align		4
.L_51:
        /*0114*/ 	.byte	0x04, 0x1e
        /*0116*/ 	.short	(.L_53 - .L_52)
.L_52:
        /*0118*/ 	.word	0x00000000


	//----- nvinfo : EIATTR_CBANK_PARAM_SIZE
	.align		4
.L_53:
        /*011c*/ 	.byte	0x03, 0x19
        /*011e*/ 	.short	0x003c


	//----- nvinfo : EIATTR_PARAM_CBANK
	.align		4
        /*0120*/ 	.byte	0x04, 0x0a
        /*0122*/ 	.short	(.L_55 - .L_54)
	.align		4
.L_54:
        /*0124*/ 	.word	index@(.nv.constant0.spmv_kernel_3)
        /*0128*/ 	.short	0x0380
        /*012a*/ 	.short	0x003c


	//----- nvinfo : EIATTR_SW_WAR
	.align		4
.L_55:
        /*012c*/ 	.byte	0x04, 0x36
        /*012e*/ 	.short	(.L_57 - .L_56)
.L_56:
        /*0130*/ 	.word	0x00000008
.L_57:


//--------------------- .nv.info.spmv_kernel_2    --------------------------
	.section	.nv.info.spmv_kernel_2,"",@"SHT_CUDA_INFO"
	.sectionflags	@""
	.align	4


	//----- nvinfo : EIATTR_CUDA_API_VERSION
	.align		4
        /*0000*/ 	.byte	0x04, 0x37
        /*0002*/ 	.short	(.L_59 - .L_58)
.L_58:
        /*0004*/ 	.word	0x00000082


	//----- nvinfo : EIATTR_KPARAM_INFO
	.align		4
.L_59:
        /*0008*/ 	.byte	0x04, 0x17
        /*000a*/ 	.short	(.L_61 - .L_60)
.L_60:
        /*000c*/ 	.word	0x00000000
        /*0010*/ 	.short	0x000e
        /*0012*/ 	.short	0x0038
        /*0014*/ 	.byte	0x00, 0xf0, 0x11, 0x00


	//----- nvinfo : EIATTR_KPARAM_INFO
	.align		4
.L_61:
        /*0018*/ 	.byte	0x04, 0x17
        /*001a*/ 	.short	(.L_63 - .L_62)
.L_62:
        /*001c*/ 	.word	0x00000000
        /*0020*/ 	.short	0x000d
        /*0022*/ 	.short	0x0034
        /*0024*/ 	.byte	0x00, 0xf0, 0x11, 0x00


	//----- nvinfo : EIATTR_KPARAM_INFO
	.align		4
.L_63:
        /*0028*/ 	.byte	0x04, 0x17
        /*002a*/ 	.short	(.L_65 - .L_64)
.L_64:
        /*002c*/ 	.word	0x00000000
        /*0030*/ 	.short	0x000c
        /*0032*/ 	.short	0x0030
        /*0034*/ 	.byte	0x00, 0xf0, 0x11, 0x00


	//----- nvinfo : EIATTR_KPARAM_INFO
	.align		4
.L_65:
        /*0038*/ 	.byte	0x04, 0x17
        /*003a*/ 	.short	(.L_67 - .L_66)
.L_66:
        /*003c*/ 	.word	0x00000000
        /*0040*/ 	.short	0x000b
        /*0042*/ 	.short	0x002c
        /*0044*/ 	.byte	0x00, 0xf0, 0x11, 0x00


	//----- nvinfo : EIATTR_KPARAM_INFO
	.align		4
.L_67:
        /*0048*/ 	.byte	0x04, 0x17
        /*004a*/ 	.short	(.L_69 - .L_68)
.L_68:
        /*004c*/ 	.word	0x00000000
        /*0050*/ 	.short	0x000a
        /*0052*/ 	.short	0x0028
        /*0054*/ 	.byte	0x00, 0xf0, 0x11, 0x00


	//----- nvinfo : EIATTR_KPARAM_INFO
	.align		4
.L_69:
        /*0058*/ 	.byte	0x04, 0x17
        /*005a*/ 	.short	(.L_71 - .L_70)
.L_70:
        /*005c*/ 	.word	0x00000000
        /*0060*/ 	.short	0x0009
        /*0062*/ 	.short	0x0024
        /*0064*/ 	.byte	0x00, 0xf0, 0x11, 0x00


	//----- nvinfo : EIATTR_KPARAM_INFO
	.align		4
.L_71:
        /*0068*/ 	.byte	0x04, 0x17
        /*006a*/ 	.short	(.L_73 - .L_72)
.L_72:
        /*006c*/ 	.word	0x00000000
        /*0070*/ 	.short	0x0008
        /*0072*/ 	.short	0x0020
        /*0074*/ 	.byte	0x00, 0xf0, 0x11, 0x00


	//----- nvinfo : EIATTR_KPARAM_INFO
	.align		4
.L_73:
        /*0078*/ 	.byte	0x04, 0x17
        /*007a*/ 	.short	(.L_75 - .L_74)
.L_74:
        /*007c*/ 	.word	0x00000000
        /*0080*/ 	.short	0x0007
        /*0082*/ 	.short	0x001c
        /*0084*/ 	.byte	0x00, 0xf0, 0x11, 0x00


	//----- nvinfo : EIATTR_KPARAM_INFO
	.align		4
.L_75:
        /*0088*/ 	.byte	0x04, 0x17
        /*008a*/ 	.short	(.L_77 - .L_76)
.L_76:
        /*008c*/ 	.word	0x00000000
        /*0090*/ 	.short	0x0006
        /*0092*/ 	.short	0x0018
        /*0094*/ 	.byte	0x00, 0xf0, 0x11, 0x00


	//----- nvinfo : EIATTR_KPARAM_INFO
	.align		4
.L_77:
        /*0098*/ 	.byte	0x04, 0x17
        /*009a*/ 	.short	(.L_79 - .L_78)
.L_78:
        /*009c*/ 	.word	0x00000000
        /*00a0*/ 	.short	0x0005
        /*00a2*/ 	.short	0x0014
        /*00a4*/ 	.byte	0x00, 0xf0, 0x11, 0x00


	//----- nvinfo : EIATTR_KPARAM_INFO
	.align		4
.L_79:
        /*00a8*/ 	.byte	0x04, 0x17
        /*00aa*/ 	.short	(.L_81 - .L_80)
.L_80:
        /*00ac*/ 	.word	0x00000000
        /*00b0*/ 	.short	0x0004
        /*00b2*/ 	.short	0x0010
        /*00b4*/ 	.byte	0x00, 0xf0, 0x11, 0x00


	//----- nvinfo : EIATTR_KPARAM_INFO
	.align		4
.L_81:
        /*00b8*/ 	.byte	0x04, 0x17
        /*00ba*/ 	.short	(.L_83 - .L_82)
.L_82:
        /*00bc*/ 	.word	0x00000000
        /*00c0*/ 	.short	0x0003
        /*00c2*/ 	.short	0x000c
        /*00c4*/ 	.byte	0x00, 0xf0, 0x11, 0x00


	//----- nvinfo : EIATTR_KPARAM_INFO
	.align		4
.L_83:
        /*00c8*/ 	.byte	0x04, 0x17
        /*00ca*/ 	.short	(.L_85 - .L_84)
.L_84:
        /*00cc*/ 	.word	0x00000000
        /*00d0*/ 	.short	0x0002
        /*00d2*/ 	.short	0x0008
        /*00d4*/ 	.byte	0x00, 0xf0, 0x11, 0x00


	//----- nvinfo : EIATTR_KPARAM_INFO
	.align		4
.L_85:
        /*00d8*/ 	.byte	0x04, 0x17
        /*00da*/ 	.short	(.L_87 - .L_86)
.L_86:
        /*00dc*/ 	.word	0x00000000
        /*00e0*/ 	.short	0x0001
        /*00e2*/ 	.short	0x0004
        /*00e4*/ 	.byte	0x00, 0xf0, 0x11, 0x00


	//----- nvinfo : EIATTR_KPARAM_INFO
	.align		4
.L_87:
        /*00e8*/ 	.byte	0x04, 0x17
        /*00ea*/ 	.short	(.L_89 - .L_88)
.L_88:
        /*00ec*/ 	.word	0x00000000
        /*00f0*/ 	.short	0x0000
        /*00f2*/ 	.short	0x0000
        /*00f4*/ 	.byte	0x00, 0xf0, 0x11, 0x00


	//----- nvinfo : EIATTR_SPARSE_MMA_MASK
	.align		4
.L_89:
        /*00f8*/ 	.byte	0x03, 0x50
        /*00fa*/ 	.short	0x0000


	//----- nvinfo : EIATTR_MAXREG_COUNT
	.align		4
        /*00fc*/ 	.byte	0x03, 0x1b
        /*00fe*/ 	.short	0x00ff


	//----- nvinfo : EIATTR_MERCURY_ISA_VERSION
	.align		4
        /*0100*/ 	.byte	0x03, 0x5f
        /*0102*/ 	.short	0x0101


	//----- nvinfo : EIATTR_VRC_CTA_INIT_COUNT
	.align		4
        /*0104*/ 	.byte	0x02, 0x4a
	.zero		1
	.zero		1


	//----- nvinfo : EIATTR_EXIT_INSTR_OFFSETS
	.align		4
        /*0108*/ 	.byte	0x04, 0x1c
        /*010a*/ 	.short	(.L_91 - .L_90)


	//   ....[0]....
.L_90:
        /*010c*/ 	.word	0x000001c0


	//   ....[1]....
        /*0110*/ 	.word	0x00001160


	//----- nvinfo : EIATTR_CRS_STACK_SIZE
	.align		4
.L_91:
        /*0114*/ 	.byte	0x04, 0x1e
        /*0116*/ 	.short	(.L_93 - .L_92)
.L_92:
        /*0118*/ 	.word	0x00000000


	//----- nvinfo : EIATTR_CBANK_PARAM_SIZE
	.align		4
.L_93:
        /*011c*/ 	.byte	0x03, 0x19
        /*011e*/ 	.short	0x003c


	//----- nvinfo : EIATTR_PARAM_CBANK
	.align		4
        /*0120*/ 	.byte	0x04, 0x0a
        /*0122*/ 	.short	(.L_95 - .L_94)
	.align		4
.L_94:
        /*0124*/ 	.word	index@(.nv.constant0.spmv_kernel_2)
        /*0128*/ 	.short	0x0380
        /*012a*/ 	.short	0x003c


	//----- nvinfo : EIATTR_SW_WAR
	.align		4
.L_95:
        /*012c*/ 	.byte	0x04, 0x36
        /*012e*/ 	.short	(.L_97 - .L_96)
.L_96:
        /*0130*/ 	.word	0x00000008
.L_97:


//--------------------- .nv.info.spmv_kernel      --------------------------
	.section	.nv.info.spmv_kernel,"",@"SHT_CUDA_INFO"
	.sectionflags	@""
	.align	4


	//----- nvinfo : EIATTR_CUDA_API_VERSION
	.align		4
        /*0000*/ 	.byte	0x04, 0x37
        /*0002*/ 	.short	(.L_99 - .L_98)
.L_98:
        /*0004*/ 	.word	0x00000082


	//----- nvinfo : EIATTR_KPARAM_INFO
	.align		4
.L_99:
        /*0008*/ 	.byte	0x04, 0x17
        /*000a*/ 	.short	(.L_101 - .L_100)
.L_100:
        /*000c*/ 	.word	0x00000000
        /*0010*/ 	.short	0x000e
        /*0012*/ 	.short	0x0038
        /*0014*/ 	.byte	0x00, 0xf0, 0x11, 0x00


	//----- nvinfo : EIATTR_KPARAM_INFO
	.align		4
.L_101:
        /*0018*/ 	.byte	0x04, 0x17
        /*001a*/ 	.short	(.L_103 - .L_102)
.L_102:
        /*001c*/ 	.word	0x00000000
        /*0020*/ 	.short	0x000d
        /*0022*/ 	.short	0x0034
        /*0024*/ 	.byte	0x00, 0xf0, 0x11, 0x00


	//----- nvinfo : EIATTR_KPARAM_INFO
	.align		4
.L_103:
        /*0028*/ 	.byte	0x04, 0x17
        /*002a*/ 	.short	(.L_105 - .L_104)
.L_104:
        /*002c*/ 	.word	0x00000000
        /*0030*/ 	.short	0x000c
        /*0032*/ 	.short	0x0030
        /*0034*/ 	.byte	0x00, 0xf0, 0x11, 0x00


	//----- nvinfo : EIATTR_KPARAM_INFO
	.align		4
.L_105:
        /*0038*/ 	.byte	0x04, 0x17
        /*003a*/ 	.short	(.L_107 - .L_106)
.L_106:
        /*003c*/ 	.word	0x00000000
        /*0040*/ 	.short	0x000b
        /*0042*/ 	.short	0x002c
        /*0044*/ 	.byte	0x00, 0xf0, 0x11, 0x00


	//----- nvinfo : EIATTR_KPARAM_INFO
	.align		4
.L_107:
        /*0048*/ 	.byte	0x04, 0x17
        /*004a*/ 	.short	(.L_109 - .L_108)
.L_108:
        /*004c*/ 	.word	0x00000000
        /*0050*/ 	.short	0x000a
        /*0052*/ 	.short	0x0028
        /*0054*/ 	.byte	0x00, 0xf0, 0x11, 0x00


	//----- nvinfo : EIATTR_KPARAM_INFO
	.align		4
.L_109:
        /*0058*/ 	.byte	0x04, 0x17
        /*005a*/ 	.short	(.L_111 - .L_110)
.L_110:
        /*005c*/ 	.word	0x00000000
        /*0060*/ 	.short	0x0009
        /*0062*/ 	.short	0x0024
        /*0064*/ 	.byte	0x00, 0xf0, 0x11, 0x00


	//----- nvinfo : EIATTR_KPARAM_INFO
	.align		4
.L_111:
        /*0068*/ 	.byte	0x04, 0x17
        /*006a*/ 	.short	(.L_113 - .L_112)
.L_112:
        /*006c*/ 	.word	0x00000000
        /*0070*/ 	.short	0x0008
        /*0072*/ 	.short	0x0020
        /*0074*/ 	.byte	0x00, 0xf0, 0x11, 0x00


	//----- nvinfo : EIATTR_KPARAM_INFO
	.align		4
.L_113:
        /*0078*/ 	.byte	0x04, 0x17
        /*007a*/ 	.short	(.L_115 - .L_114)
.L_114:
        /*007c*/ 	.word	0x00000000
        /*0080*/ 	.short	0x0007
        /*0082*/ 	.short	0x001c
        /*0084*/ 	.byte	0x00, 0xf0, 0x11, 0x00


	//----- nvinfo : EIATTR_KPARAM_INFO
	.align		4
.L_115:
        /*0088*/ 	.byte	0x04, 0x17
        /*008a*/ 	.short	(.L_117 - .L_116)
.L_116:
        /*008c*/ 	.word	0x00000000
        /*0090*/ 	.short	0x0006
        /*0092*/ 	.short	0x0018
        /*0094*/ 	.byte	0x00, 0xf0, 0x11, 0x00


	//----- nvinfo : EIATTR_KPARAM_INFO
	.align		4
.L_117:
        /*0098*/ 	.byte	0x04, 0x17
        /*009a*/ 	.short	(.L_119 - .L_118)
.L_118:
        /*009c*/ 	.word	0x00000000
        /*00a0*/ 	.short	0x0005
        /*00a2*/ 	.short	0x0014
        /*00a4*/ 	.byte	0x00, 0xf0, 0x11, 0x00


	//----- nvinfo : EIATTR_KPARAM_INFO
	.align		4
.L_119:
        /*00a8*/ 	.byte	0x04, 0x17
        /*00aa*/ 	.short	(.L_121 - .L_120)
.L_120:
        /*00ac*/ 	.word	0x00000000
        /*00b0*/ 	.short	0x0004
        /*00b2*/ 	.short	0x0010
        /*00b4*/ 	.byte	0x00, 0xf0, 0x11, 0x00


	//----- nvinfo : EIATTR_KPARAM_INFO
	.align		4
.L_121:
        /*00b8*/ 	.byte	0x04, 0x17
        /*00ba*/ 	.short	(.L_123 - .L_122)
.L_122:
        /*00bc*/ 	.word	0x00000000
        /*00c0*/ 	.short	0x0003
        /*00c2*/ 	.short	0x000c
        /*00c4*/ 	.byte	0x00, 0xf0, 0x11, 0x00


	//----- nvinfo : EIATTR_KPARAM_INFO
	.align		4
.L_123:
        /*00c8*/ 	.byte	0x04, 0x17
        /*00ca*/ 	.short	(.L_125 - .L_124)
.L_124:
        /*00cc*/ 	.word	0x00000000
        /*00d0*/ 	.short	0x0002
        /*00d2*/ 	.short	0x0008
        /*00d4*/ 	.byte	0x00, 0xf0, 0x11, 0x00


	//----- nvinfo : EIATTR_KPARAM_INFO
	.align		4
.L_125:
        /*00d8*/ 	.byte	0x04, 0x17
        /*00da*/ 	.short	(.L_127 - .L_126)
.L_126:
        /*00dc*/ 	.word	0x00000000
        /*00e0*/ 	.short	0x0001
        /*00e2*/ 	.short	0x0004
        /*00e4*/ 	.byte	0x00, 0xf0, 0x11, 0x00


	//----- nvinfo : EIATTR_KPARAM_INFO
	.align		4
.L_127:
        /*00e8*/ 	.byte	0x04, 0x17
        /*00ea*/ 	.short	(.L_129 - .L_128)
.L_128:
        /*00ec*/ 	.word	0x00000000
        /*00f0*/ 	.short	0x0000
        /*00f2*/ 	.short	0x0000
        /*00f4*/ 	.byte	0x00, 0xf0, 0x11, 0x00


	//----- nvinfo : EIATTR_SPARSE_MMA_MASK
	.align		4
.L_129:
        /*00f8*/ 	.byte	0x03, 0x50
        /*00fa*/ 	.short	0x0000


	//----- nvinfo : EIATTR_MAXREG_COUNT
	.align		4
        /*00fc*/ 	.byte	0x03, 0x1b
        /*00fe*/ 	.short	0x00ff


	//----- nvinfo : EIATTR_MERCURY_ISA_VERSION
	.align		4
        /*0100*/ 	.byte	0x03, 0x5f
        /*0102*/ 	.short	0x0101


	//----- nvinfo : EIATTR_VRC_CTA_INIT_COUNT
	.align		4
        /*0104*/ 	.byte	0x02, 0x4a
	.zero		1
	.zero		1


	//----- nvinfo : EIATTR_EXIT_INSTR_OFFSETS
	.align		4
        /*0108*/ 	.byte	0x04, 0x1c
        /*010a*/ 	.short	(.L_131 - .L_130)


	//   ....[0]....
.L_130:
        /*010c*/ 	.word	0x000001e0


	//   ....[1]....
        /*0110*/ 	.word	0x00001180


	//----- nvinfo : EIATTR_CRS_STACK_SIZE
	.align		4
.L_131:
        /*0114*/ 	.byte	0x04, 0x1e
        /*0116*/ 	.short	(.L_133 - .L_132)
.L_132:
        /*0118*/ 	.word	0x00000000


	//----- nvinfo : EIATTR_CBANK_PARAM_SIZE
	.align		4
.L_133:
        /*011c*/ 	.byte	0x03, 0x19
        /*011e*/ 	.short	0x003c


	//----- nvinfo : EIATTR_PARAM_CBANK
	.align		4
        /*0120*/ 	.byte	0x04, 0x0a
        /*0122*/ 	.short	(.L_135 - .L_134)
	.align		4
.L_134:
        /*0124*/ 	.word	index@(.nv.constant0.spmv_kernel)
        /*0128*/ 	.short	0x0380
        /*012a*/ 	.short	0x003c


	//----- nvinfo : EIATTR_SW_WAR
	.align		4
.L_135:
        /*012c*/ 	.byte	0x04, 0x36
        /*012e*/ 	.short	(.L_137 - .L_136)
.L_136:
        /*0130*/ 	.word	0x00000008
.L_137:


//--------------------- .nv.callgraph             --------------------------
	.section	.nv.callgraph,"",@"SHT_CUDA_CALLGRAPH"
	.align	4
	.sectionentsize	8
	.align		4
        /*0000*/ 	.word	0x00000000
	.align		4
        /*0004*/ 	.word	0xffffffff
	.align		4
        /*0008*/ 	.word	0x00000000
	.align		4
        /*000c*/ 	.word	0xfffffffe
	.align		4
        /*0010*/ 	.word	0x00000000
	.align		4
        /*0014*/ 	.word	0xfffffffd
	.align		4
        /*0018*/ 	.word	0x00000000
	.align		4
        /*001c*/ 	.word	0xfffffffc


//--------------------- .text.spmv_kernel_3       --------------------------
	.section	.text.spmv_kernel_3,"ax",@progbits
	.align	128
        .global         spmv_kernel_3
        .type           spmv_kernel_3,@function
        .size           spmv_kernel_3,(.L_x_33 - spmv_kernel_3)
        .other          spmv_kernel_3,@"STO_CUDA_ENTRY STV_DEFAULT"
spmv_kernel_3:
.text.spmv_kernel_3:
[----:B------:R-:W-:Y:S08]  /*0000*/  LDC R1, c[0x0][0x37c] ;  /* 0x0000df00ff017b82 */ /* 0x000ff00000000800 */
[----:B------:R-:W0:Y:S08]  /*0010*/  LDC R5, c[0x0][0x370] ;  /* 0x0000dc00ff057b82 */ /* 0x000e300000000800 */
[----:B------:R-:W1:Y:S08]  /*0020*/  LDC R6, c[0x0][0x384] ;  /* 0x0000e100ff067b82 */ /* 0x000e700000000800 */
[----:B------:R-:W2:Y:S01]  /*0030*/  S2UR UR4, SR_CTAID.X ;  /* 0x00000000000479c3 */ /* 0x000ea20000002500 */
[----:B0-----:R-:W0:Y:S01]  /*0040*/  I2F.U32.RP R4, R5 ;  /* 0x0000000500047306 */ /* 0x001e220000209000 */
[----:B------:R-:W-:-:S07]  /*0050*/  ISETP.NE.U32.AND P2, PT, R5, RZ, PT ;  /* 0x000000ff0500720c */ /* 0x000fce0003f45070 */
[----:B0-----:R-:W0:Y:S02]  /*0060*/  MUFU.RCP R4, R4 ;  /* 0x0000000400047308 */ /* 0x001e240000001000 */
[----:B0-----:R-:W-:-:S06]  /*0070*/  IADD3 R2, PT, PT, R4, 0xffffffe, RZ ;  /* 0x0ffffffe04027810 */ /* 0x001fcc0007ffe0ff */
[----:B------:R0:W3:Y:S02]  /*0080*/  F2I.FTZ.U32.TRUNC.NTZ R3, R2 ;  /* 0x0000000200037305 */ /* 0x0000e4000021f000 */
[----:B0-----:R-:W-:Y:S01]  /*0090*/  HFMA2 R2, -RZ, RZ, 0, 0 ;  /* 0x00000000ff027431 */ /* 0x001fe200000001ff */
[----:B---3--:R-:W-:-:S05]  /*00a0*/  IADD3 R0, PT, PT, RZ, -R3, RZ ;  /* 0x80000003ff007210 */ /* 0x008fca0007ffe0ff */
[----:B------:R-:W-:Y:S01]  /*00b0*/  IMAD R7, R0, R5, RZ ;  /* 0x0000000500077224 */ /* 0x000fe200078e02ff */
[----:B-1----:R-:W-:-:S03]  /*00c0*/  IADD3 R0, PT, PT, R5, -0x1, R6 ;  /* 0xffffffff05007810 */ /* 0x002fc60007ffe006 */
[----:B------:R-:W-:Y:S02]  /*00d0*/  IMAD.HI.U32 R3, R3, R7, R2 ;  /* 0x0000000703037227 */ /* 0x000fe400078e0002 */
[----:B------:R-:W0:Y:S04]  /*00e0*/  S2R R2, SR_TID.X ;  /* 0x0000000000027919 */ /* 0x000e280000002100 */
[----:B------:R-:W-:-:S05]  /*00f0*/  IMAD.HI.U32 R3, R3, R0, RZ ;  /* 0x0000000003037227 */ /* 0x000fca00078e00ff */
[----:B------:R-:W-:-:S05]  /*0100*/  IADD3 R4, PT, PT, -R3, RZ, RZ ;  /* 0x000000ff03047210 */ /* 0x000fca0007ffe1ff */
[----:B------:R-:W-:-:S05]  /*0110*/  IMAD R0, R5, R4, R0 ;  /* 0x0000000405007224 */ /* 0x000fca00078e0200 */
[----:B------:R-:W-:-:S13]  /*0120*/  ISETP.GE.U32.AND P0, PT, R0, R5, PT ;  /* 0x000000050000720c */ /* 0x000fda0003f06070 */
[-C--:B------:R-:W-:Y:S02]  /*0130*/  @P0 IADD3 R0, PT, PT, R0, -R5.reuse, RZ ;  /* 0x8000000500000210 */ /* 0x080fe40007ffe0ff */
[----:B------:R-:W-:Y:S02]  /*0140*/  @P0 IADD3 R3, PT, PT, R3, 0x1, RZ ;  /* 0x0000000103030810 */ /* 0x000fe40007ffe0ff */
[----:B------:R-:W-:-:S13]  /*0150*/  ISETP.GE.U32.AND P1, PT, R0, R5, PT ;  /* 0x000000050000720c */ /* 0x000fda0003f26070 */
[----:B------:R-:W-:Y:S02]  /*0160*/  @P1 IADD3 R3, PT, PT, R3, 0x1, RZ ;  /* 0x0000000103031810 */ /* 0x000fe40007ffe0ff */
[----:B------:R-:W-:-:S05]  /*0170*/  @!P2 LOP3.LUT R3, RZ, R5, RZ, 0x33, !PT ;  /* 0x00000005ff03a212 */ /* 0x000fca00078e33ff */
[C---:B--2---:R-:W-:Y:S02]  /*0180*/  IMAD R0, R3.reuse, UR4, R3 ;  /* 0x0000000403007c24 */ /* 0x044fe4000f8e0203 */
[----:B0-----:R-:W-:-:S03]  /*0190*/  IMAD R3, R3, UR4, R2 ;  /* 0x0000000403037c24 */ /* 0x001fc6000f8e0202 */
[----:B------:R-:W-:-:S04]  /*01a0*/  VIMNMX.U32 R0, PT, PT, R0, R6, PT ;  /* 0x0000000600007248 */ /* 0x000fc80003fe0000 */
[----:B------:R-:W-:-:S13]  /*01b0*/  ISETP.GE.U32.AND P0, PT, R3, R0, PT ;  /* 0x000000000300720c */ /* 0x000fda0003f06070 */
[----:B------:R-:W-:Y:S05]  /*01c0*/  @P0 EXIT ;  /* 0x000000000000094d */ /* 0x000fea0003800000 */
[----:B------:R-:W0:Y:S01]  /*01d0*/  LDCU UR9, c[0x0][0x388] ;  /* 0x00007100ff0977ac */ /* 0x000e220008000800 */
[----:B------:R-:W-:Y:S02]  /*01e0*/  IADD3 R2, PT, PT, R6, -0x1, RZ ;  /* 0xffffffff06027810 */ /* 0x000fe40007ffe0ff */
[----:B------:R-:W-:Y:S01]  /*01f0*/  MOV R15, RZ ;  /* 0x000000ff000f7202 */ /* 0x000fe20000000f00 */
[----:B------:R-:W1:Y:S01]  /*0200*/  LDCU UR10, c[0x0][0x38c] ;  /* 0x00007180ff0a77ac */ /* 0x000e620008000800 */
[----:B------:R-:W-:Y:S02]  /*0210*/  MOV R13, RZ ;  /* 0x000000ff000d7202 */ /* 0x000fe40000000f00 */
[----:B------:R-:W-:Y:S01]  /*0220*/  MOV R11, RZ ;  /* 0x000000ff000b7202 */ /* 0x000fe20000000f00 */
[----:B------:R-:W2:Y:S01]  /*0230*/  LDCU UR11, c[0x0][0x390] ;  /* 0x00007200ff0b77ac */ /* 0x000ea20008000800 */
[----:B------:R-:W-:Y:S02]  /*0240*/  MOV R9, RZ ;  /* 0x000000ff00097202 */ /* 0x000fe40000000f00 */
[----:B------:R-:W-:Y:S01]  /*0250*/  MOV R7, RZ ;  /* 0x000000ff00077202 */ /* 0x000fe20000000f00 */
[----:B------:R-:W3:Y:S01]  /*0260*/  LDCU UR12, c[0x0][0x39c] ;  /* 0x00007380ff0c77ac */ /* 0x000ee20008000800 */
[----:B------:R-:W4:Y:S01]  /*0270*/  LDCU UR13, c[0x0][0x3ac] ;  /* 0x00007580ff0d77ac */ /* 0x000f220008000800 */
[----:B0-----:R-:W-:Y:S01]  /*0280*/  MOV R14, UR9 ;  /* 0x00000009000e7c02 */ /* 0x001fe20008000f00 */
[----:B------:R-:W-:Y:S01]  /*0290*/  UIADD3 UR5, UP0, UPT, UR9, 0x20, URZ ;  /* 0x0000002009057890 */ /* 0x000fe2000ff1e0ff */
[----:B-1----:R-:W-:Y:S01]  /*02a0*/  MOV R12, UR10 ;  /* 0x0000000a000c7c02 */ /* 0x002fe20008000f00 */
[----:B------:R-:W0:Y:S01]  /*02b0*/  LDCU UR4, c[0x0][0x360] ;  /* 0x00006c00ff0477ac */ /* 0x000e220008000800 */
[----:B--2---:R-:W-:Y:S01]  /*02c0*/  MOV R10, UR11 ;  /* 0x0000000b000a7c02 */ /* 0x004fe20008000f00 */
[----:B------:R-:W1:Y:S01]  /*02d0*/  LDCU.64 UR6, c[0x0][0x358] ;  /* 0x00006b00ff0677ac */ /* 0x000e620008000a00 */
[----:B---3--:R-:W-:Y:S01]  /*02e0*/  MOV R8, UR12 ;  /* 0x0000000c00087c02 */ /* 0x008fe20008000f00 */
[----:B------:R-:W-:Y:S01]  /*02f0*/  UIADD3.X UR8, UPT, UPT, URZ, URZ, URZ, UP0, !UPT ;  /* 0x000000ffff087290 */ /* 0x000fe200087fe4ff */
[----:B----4-:R-:W-:-:S11]  /*0300*/  MOV R6, UR13 ;  /* 0x0000000d00067c02 */ /* 0x010fd60008000f00 */
.L_x_9:
[----:B------:R-:W2:Y:S01]  /*0310*/  LDCU UR9, c[0x0][0x380] ;  /* 0x00007000ff0977ac */ /* 0x000ea20008000800 */
[C---:B------:R-:W-:Y:S01]  /*0320*/  ISETP.GE.U32.AND P0, PT, R3.reuse, R2, PT ;  /* 0x000000020300720c */ /* 0x040fe20003f06070 */
[----:B------:R-:W-:-:S05]  /*0330*/  IMAD.WIDE.U32 R16, R3, 0x4, R10 ;  /* 0x0000000403107825 */ /* 0x000fca00078e000a */
[----:B-1----:R-:W3:Y:S01]  /*0340*/  LDG.E R4, desc[UR6][R16.64] ;  /* 0x0000000610047981 */ /* 0x002ee2000c1e1900 */
[----:B--2---:R-:W-:-:S06]  /*0350*/  MOV R19, UR9 ;  /* 0x0000000900137c02 */ /* 0x004fcc0008000f00 */
[----:B------:R-:W3:Y:S01]  /*0360*/  @!P0 LDG.E R19, desc[UR6][R16.64+0x4] ;  /* 0x0000040610138981 */ /* 0x000ee2000c1e1900 */
[----:B------:R-:W-:Y:S01]  /*0370*/  BSSY.RECONVERGENT B0, `(.L_x_0) ;  /* 0x00000d9000007945 */ /* 0x000fe20003800200 */
[----:B------:R-:W-:Y:S01]  /*0380*/  HFMA2 R20, -RZ, RZ, 0, 0 ;  /* 0x00000000ff147431 */ /* 0x000fe200000001ff */
[----:B---3--:R-:W-:-:S13]  /*0390*/  ISETP.GE.U32.AND P0, PT, R4, R19, PT ;  /* 0x000000130400720c */ /* 0x008fda0003f06070 */
[----:B------:R-:W-:Y:S05]  /*03a0*/  @P0 BRA `(.L_x_1) ;  /* 0x0000000c00540947 */ /* 0x000fea0003800000 */
[CC--:B------:R-:W-:Y:S01]  /*03b0*/  IADD3 R5, PT, PT, -R4.reuse, R19.reuse, RZ ;  /* 0x0000001304057210 */ /* 0x0c0fe20007ffe1ff */
[----:B------:R-:W-:Y:S01]  /*03c0*/  BSSY.RECONVERGENT B1, `(.L_x_2) ;  /* 0x000006e000017945 */ /* 0x000fe20003800200 */
[----:B------:R-:W-:Y:S02]  /*03d0*/  IADD3 R19, PT, PT, R4, -R19, RZ ;  /* 0x8000001304137210 */ /* 0x000fe40007ffe0ff */
[----:B------:R-:W-:Y:S02]  /*03e0*/  LOP3.LUT R21, R5, 0xf, RZ, 0xc0, !PT ;  /* 0x0000000f05157812 */ /* 0x000fe400078ec0ff */
[----:B------:R-:W-:Y:S02]  /*03f0*/  ISETP.GT.U32.AND P1, PT, R19, -0x10, PT ;  /* 0xfffffff01300780c */ /* 0x000fe40003f24070 */
[----:B------:R-:W-:Y:S02]  /*0400*/  ISETP.NE.AND P0, PT, R21, RZ, PT ;  /* 0x000000ff1500720c */ /* 0x000fe40003f05270 */
[----:B------:R-:W-:-:S09]  /*0410*/  MOV R20, RZ ;  /* 0x000000ff00147202 */ /* 0x000fd20000000f00 */
[----:B------:R-:W-:Y:S05]  /*0420*/  @P1 BRA `(.L_x_3) ;  /* 0x00000004009c1947 */ /* 0x000fea0003800000 */
[----:B------:R-:W-:Y:S01]  /*0430*/  MOV R16, UR5 ;  /* 0x0000000500107c02 */ /* 0x000fe20008000f00 */
[----:B------:R-:W-:Y:S01]  /*0440*/  IMAD.WIDE.U32 R18, R4, 0x4, R12 ;  /* 0x0000000404127825 */ /* 0x000fe200078e000c */
[----:B------:R-:W-:-:S03]  /*0450*/  MOV R17, UR8 ;  /* 0x0000000800117c02 */ /* 0x000fc60008000f00 */
[----:B------:R-:W-:Y:S01]  /*0460*/  HFMA2 R20, -RZ, RZ, 0, 0 ;  /* 0x00000000ff147431 */ /* 0x000fe200000001ff */
[----:B------:R-:W-:Y:S02]  /*0470*/  LOP3.LUT R26, R5, 0xfffffff0, RZ, 0xc0, !PT ;  /* 0xfffffff0051a7812 */ /* 0x000fe400078ec0ff */
[----:B------:R-:W-:Y:S01]  /*0480*/  IADD3 R28, P1, PT, R18, 0x20, RZ ;  /* 0x00000020121c7810 */ /* 0x000fe20007f3e0ff */
[----:B------:R-:W-:Y:S01]  /*0490*/  IMAD.WIDE.U32 R16, R4, 0x4, R16 ;  /* 0x0000000404107825 */ /* 0x000fe200078e0010 */
[----:B------:R-:W-:Y:S02]  /*04a0*/  IADD3 R26, PT, PT, -R26, RZ, RZ ;  /* 0x000000ff1a1a7210 */ /* 0x000fe40007ffe1ff */
[----:B------:R-:W-:Y:S02]  /*04b0*/  IADD3.X R29, PT, PT, RZ, R19, RZ, P1, !PT ;  /* 0x00000013ff1d7210 */ /* 0x000fe40000ffe4ff */
[----:B------:R-:W-:Y:S02]  /*04c0*/  MOV R27, R16 ;  /* 0x00000010001b7202 */ /* 0x000fe40000000f00 */
[----:B------:R-:W-:-:S07]  /*04d0*/  MOV R22, R17 ;  /* 0x0000001100167202 */ /* 0x000fce0000000f00 */
.L_x_4:
[----:B------:R-:W-:Y:S02]  /*04e0*/  MOV R16, R28 ;  /* 0x0000001c00107202 */ /* 0x000fe40000000f00 */
[----:B------:R-:W-:-:S05]  /*04f0*/  MOV R17, R29 ;  /* 0x0000001d00117202 */ /* 0x000fca0000000f00 */
[----:B------:R-:W2:Y:S04]  /*0500*/  LDG.E R19, desc[UR6][R16.64+-0x20] ;  /* 0xffffe00610137981 */ /* 0x000ea8000c1e1900 */
[----:B------:R-:W3:Y:S04]  /*0510*/  LDG.E R23, desc[UR6][R16.64+-0x1c] ;  /* 0xffffe40610177981 */ /* 0x000ee8000c1e1900 */
[----:B------:R-:W4:Y:S01]  /*0520*/  LDG.E R29, desc[UR6][R16.64+-0x10] ;  /* 0xfffff006101d7981 */ /* 0x000f22000c1e1900 */
[----:B--2---:R-:W-:-:S05]  /*0530*/  IMAD.WIDE.U32 R18, R19, 0x4, R8 ;  /* 0x0000000413127825 */ /* 0x004fca00078e0008 */
[----:B------:R1:W2:Y:S02]  /*0540*/  LDG.E R24, desc[UR6][R18.64] ;  /* 0x0000000612187981 */ /* 0x0002a4000c1e1900 */
[----:B-1----:R-:W-:Y:S02]  /*0550*/  MOV R18, R27 ;  /* 0x0000001b00127202 */ /* 0x002fe40000000f00 */
[----:B------:R-:W-:Y:S01]  /*0560*/  MOV R19, R22 ;  /* 0x0000001600137202 */ /* 0x000fe20000000f00 */
[----:B------:R-:W5:Y:S04]  /*0570*/  LDG.E R27, desc[UR6][R16.64+-0x18] ;  /* 0xffffe806101b7981 */ /* 0x000f68000c1e1900 */
[----:B------:R-:W2:Y:S01]  /*0580*/  LDG.E R25, desc[UR6][R18.64+-0x20] ;  /* 0xffffe00612197981 */ /* 0x000ea2000c1e1900 */
[----:B---3--:R-:W-:-:S06]  /*0590*/  IMAD.WIDE.U32 R22, R23, 0x4, R8 ;  /* 0x0000000417167825 */ /* 0x008fcc00078e0008 */
[----:B------:R-:W3:Y:S01]  /*05a0*/  LDG.E R22, desc[UR6][R22.64] ;  /* 0x0000000616167981 */ /* 0x000ee2000c1e1900 */
[----:B--2---:R-:W-:-:S03]  /*05b0*/  FFMA R20, R25, R24, R20 ;  /* 0x0000001819147223 */ /* 0x004fc60000000014 */
[----:B------:R-:W3:Y:S02]  /*05c0*/  LDG.E R25, desc[UR6][R18.64+-0x1c] ;  /* 0xffffe40612197981 */ /* 0x000ee4000c1e1900 */
[----:B---3--:R-:W-:Y:S01]  /*05d0*/  FFMA R20, R25, R22, R20 ;  /* 0x0000001619147223 */ /* 0x008fe20000000014 */
[--C-:B-----5:R-:W-:Y:S01]  /*05e0*/  IMAD.WIDE.U32 R22, R27, 0x4, R8.reuse ;  /* 0x000000041b167825 */ /* 0x120fe200078e0008 */
[----:B------:R-:W2:Y:S04]  /*05f0*/  LDG.E R25, desc[UR6][R16.64+-0x14] ;  /* 0xffffec0610197981 */ /* 0x000ea8000c1e1900 */
[----:B------:R-:W3:Y:S04]  /*0600*/  LDG.E R28, desc[UR6][R22.64] ;  /* 0x00000006161c7981 */ /* 0x000ee8000c1e1900 */
[----:B------:R-:W3:Y:S04]  /*0610*/  LDG.E R27, desc[UR6][R18.64+-0x18] ;  /* 0xffffe806121b7981 */ /* 0x000ee8000c1e1900 */
[----:B------:R-:W5:Y:S01]  /*0620*/  LDG.E R23, desc[UR6][R16.64+-0xc] ;  /* 0xfffff40610177981 */ /* 0x000f62000c1e1900 */
[----:B--2---:R-:W-:-:S06]  /*0630*/  IMAD.WIDE.U32 R24, R25, 0x4, R8 ;  /* 0x0000000419187825 */ /* 0x004fcc00078e0008 */
[----:B------:R-:W2:Y:S01]  /*0640*/  LDG.E R24, desc[UR6][R24.64] ;  /* 0x0000000618187981 */ /* 0x000ea2000c1e1900 */
[----:B---3--:R-:W-:-:S03]  /*0650*/  FFMA R20, R27, R28, R20 ;  /* 0x0000001c1b147223 */ /* 0x008fc60000000014 */
[----:B------:R-:W2:Y:S01]  /*0660*/  LDG.E R27, desc[UR6][R18.64+-0x14] ;  /* 0xffffec06121b7981 */ /* 0x000ea2000c1e1900 */
[----:B----4-:R-:W-:-:S04]  /*0670*/  IMAD.WIDE.U32 R28, R29, 0x4, R8 ;  /* 0x000000041d1c7825 */ /* 0x010fc800078e0008 */
[----:B-----5:R-:W-:Y:S01]  /*0680*/  IMAD.WIDE.U32 R22, R23, 0x4, R8 ;  /* 0x0000000417167825 */ /* 0x020fe200078e0008 */
[----:B------:R-:W3:Y:S04]  /*0690*/  LDG.E R25, desc[UR6][R18.64+-0xc] ;  /* 0xfffff40612197981 */ /* 0x000ee8000c1e1900 */
[----:B------:R-:W4:Y:S04]  /*06a0*/  LDG.E R28, desc[UR6][R28.64] ;  /* 0x000000061c1c7981 */ /* 0x000f28000c1e1900 */
[----:B------:R-:W3:Y:S04]  /*06b0*/  LDG.E R22, desc[UR6][R22.64] ;  /* 0x0000000616167981 */ /* 0x000ee8000c1e1900 */
[----:B------:R-:W5:Y:S04]  /*06c0*/  LDG.E R29, desc[UR6][R16.64+-0x4] ;  /* 0xfffffc06101d7981 */ /* 0x000f68000c1e1900 */
[----:B------:R-:W5:Y:S01]  /*06d0*/  LDG.E R23, desc[UR6][R18.64+-0x4] ;  /* 0xfffffc0612177981 */ /* 0x000f62000c1e1900 */
[----:B--2---:R-:W-:-:S03]  /*06e0*/  FFMA R20, R27, R24, R20 ;  /* 0x000000181b147223 */ /* 0x004fc60000000014 */
[----:B------:R-:W4:Y:S02]  /*06f0*/  LDG.E R27, desc[UR6][R18.64+-0x10] ;  /* 0xfffff006121b7981 */ /* 0x000f24000c1e1900 */
[----:B----4-:R-:W-:Y:S02]  /*0700*/  FFMA R20, R27, R28, R20 ;  /* 0x0000001c1b147223 */ /* 0x010fe40000000014 */
[----:B------:R-:W2:Y:S02]  /*0710*/  LDG.E R27, desc[UR6][R16.64+-0x8] ;  /* 0xfffff806101b7981 */ /* 0x000ea4000c1e1900 */
[----:B---3--:R-:W-:Y:S01]  /*0720*/  FFMA R20, R25, R22, R20 ;  /* 0x0000001619147223 */ /* 0x008fe20000000014 */
[--C-:B--2---:R-:W-:Y:S02]  /*0730*/  IMAD.WIDE.U32 R24, R27, 0x4, R8.reuse ;  /* 0x000000041b187825 */ /* 0x104fe400078e0008 */
[----:B------:R-:W2:Y:S04]  /*0740*/  LDG.E R27, desc[UR6][R18.64+-0x8] ;  /* 0xfffff806121b7981 */ /* 0x000ea8000c1e1900 */
[----:B------:R-:W2:Y:S01]  /*0750*/  LDG.E R24, desc[UR6][R24.64] ;  /* 0x0000000618187981 */ /* 0x000ea2000c1e1900 */
[----:B-----5:R-:W-:-:S06]  /*0760*/  IMAD.WIDE.U32 R28, R29, 0x4, R8 ;  /* 0x000000041d1c7825 */ /* 0x020fcc00078e0008 */
[----:B------:R-:W3:Y:S04]  /*0770*/  LDG.E R28, desc[UR6][R28.64] ;  /* 0x000000061c1c7981 */ /* 0x000ee8000c1e1900 */
[----:B------:R-:W4:Y:S04]  /*0780*/  LDG.E R25, desc[UR6][R16.64+0x4] ;  /* 0x0000040610197981 */ /* 0x000f28000c1e1900 */
[----:B------:R-:W5:Y:S01]  /*0790*/  LDG.E R29, desc[UR6][R16.64+0x8] ;  /* 0x00000806101d7981 */ /* 0x000f62000c1e1900 */
[----:B--2---:R-:W-:-:S03]  /*07a0*/  FFMA R20, R27, R24, R20 ;  /* 0x000000181b147223 */ /* 0x004fc60000000014 */
[----:B------:R-:W2:Y:S01]  /*07b0*/  LDG.E R27, desc[UR6][R16.64] ;  /* 0x00000006101b7981 */ /* 0x000ea2000c1e1900 */
[----:B---3--:R-:W-:Y:S01]  /*07c0*/  FFMA R20, R23, R28, R20 ;  /* 0x0000001c17147223 */ /* 0x008fe20000000014 */
[--C-:B--2---:R-:W-:Y:S02]  /*07d0*/  IMAD.WIDE.U32 R22, R27, 0x4, R8.reuse ;  /* 0x000000041b167825 */ /* 0x104fe400078e0008 */
[----:B------:R-:W2:Y:S04]  /*07e0*/  LDG.E R27, desc[UR6][R18.64] ;  /* 0x00000006121b7981 */ /* 0x000ea8000c1e1900 */
[----:B------:R-:W2:Y:S01]  /*07f0*/  LDG.E R22, desc[UR6][R22.64] ;  /* 0x0000000616167981 */ /* 0x000ea2000c1e1900 */
[----:B----4-:R-:W-:-:S06]  /*0800*/  IMAD.WIDE.U32 R24, R25, 0x4, R8 ;  /* 0x0000000419187825 */ /* 0x010fcc00078e0008 */
[----:B------:R-:W3:Y:S01]  /*0810*/  LDG.E R24, desc[UR6][R24.64] ;  /* 0x0000000618187981 */ /* 0x000ee2000c1e1900 */
[----:B-----5:R-:W-:-:S03]  /*0820*/  IMAD.WIDE.U32 R28, R29, 0x4, R8 ;  /* 0x000000041d1c7825 */ /* 0x020fc600078e0008 */
[----:B------:R-:W4:Y:S04]  /*0830*/  LDG.E R23, desc[UR6][R16.64+0xc] ;  /* 0x00000c0610177981 */ /* 0x000f28000c1e1900 */
[----:B------:R-:W5:Y:S04]  /*0840*/  LDG.E R28, desc[UR6][R28.64] ;  /* 0x000000061c1c7981 */ /* 0x000f68000c1e1900 */
[----:B------:R-:W5:Y:S04]  /*0850*/  LDG.E R25, desc[UR6][R18.64+0xc] ;  /* 0x00000c0612197981 */ /* 0x000f68000c1e1900 */
[----:B------:R-:W5:Y:S01]  /*0860*/  LDG.E R29, desc[UR6][R16.64+0x14] ;  /* 0x00001406101d7981 */ /* 0x000f62000c1e1900 */
[----:B--2---:R-:W-:-:S03]  /*0870*/  FFMA R20, R27, R22, R20 ;  /* 0x000000161b147223 */ /* 0x004fc60000000014 */
[----:B------:R-:W3:Y:S02]  /*0880*/  LDG.E R27, desc[UR6][R18.64+0x4] ;  /* 0x00000406121b7981 */ /* 0x000ee4000c1e1900 */
[----:B---3--:R-:W-:Y:S02]  /*0890*/  FFMA R20, R27, R24, R20 ;  /* 0x000000181b147223 */ /* 0x008fe40000000014 */
[----:B------:R-:W5:Y:S01]  /*08a0*/  LDG.E R27, desc[UR6][R18.64+0x8] ;  /* 0x00000806121b7981 */ /* 0x000f62000c1e1900 */
[----:B----4-:R-:W-:-:S06]  /*08b0*/  IMAD.WIDE.U32 R22, R23, 0x4, R8 ;  /* 0x0000000417167825 */ /* 0x010fcc00078e0008 */
[----:B------:R-:W2:Y:S04]  /*08c0*/  LDG.E R22, desc[UR6][R22.64] ;  /* 0x0000000616167981 */ /* 0x000ea8000c1e1900 */
[----:B------:R-:W3:Y:S01]  /*08d0*/  LDG.E R23, desc[UR6][R18.64+0x14] ;  /* 0x0000140612177981 */ /* 0x000ee2000c1e1900 */
[----:B-----5:R-:W-:-:S03]  /*08e0*/  FFMA R20, R27, R28, R20 ;  /* 0x0000001c1b147223 */ /* 0x020fc60000000014 */
[----:B------:R-:W4:Y:S01]  /*08f0*/  LDG.E R27, desc[UR6][R16.64+0x10] ;  /* 0x00001006101b7981 */ /* 0x000f22000c1e1900 */
[----:B--2---:R-:W-:Y:S01]  /*0900*/  FFMA R20, R25, R22, R20 ;  /* 0x0000001619147223 */ /* 0x004fe20000000014 */
[--C-:B------:R-:W-:Y:S02]  /*0910*/  IMAD.WIDE.U32 R28, R29, 0x4, R8.reuse ;  /* 0x000000041d1c7825 */ /* 0x100fe400078e0008 */
[----:B------:R-:W2:Y:S04]  /*0920*/  LDG.E R22, desc[UR6][R16.64+0x18] ;  /* 0x0000180610167981 */ /* 0x000ea8000c1e1900 */
[----:B------:R-:W3:Y:S04]  /*0930*/  LDG.E R28, desc[UR6][R28.64] ;  /* 0x000000061c1c7981 */ /* 0x000ee8000c1e1900 */
[----:B------:R-:W5:Y:S01]  /*0940*/  LDG.E R29, desc[UR6][R18.64+0x18] ;  /* 0x00001806121d7981 */ /* 0x000f62000c1e1900 */
[----:B----4-:R-:W-:-:S03]  /*0950*/  IMAD.WIDE.U32 R24, R27, 0x4, R8 ;  /* 0x000000041b187825 */ /* 0x010fc600078e0008 */
[----:B------:R-:W4:Y:S04]  /*0960*/  LDG.E R27, desc[UR6][R18.64+0x10] ;  /* 0x00001006121b7981 */ /* 0x000f28000c1e1900 */
[----:B------:R-:W4:Y:S02]  /*0970*/  LDG.E R24, desc[UR6][R24.64] ;  /* 0x0000000618187981 */ /* 0x000f24000c1e1900 */
[----:B----4-:R-:W-:Y:S02]  /*0980*/  FFMA R20, R27, R24, R20 ;  /* 0x000000181b147223 */ /* 0x010fe40000000014 */
[----:B------:R-:W4:Y:S02]  /*0990*/  LDG.E R27, desc[UR6][R16.64+0x1c] ;  /* 0x00001c06101b7981 */ /* 0x000f24000c1e1900 */
[----:B---3--:R-:W-:Y:S01]  /*09a0*/  FFMA R20, R23, R28, R20 ;  /* 0x0000001c17147223 */ /* 0x008fe20000000014 */
[----:B--2---:R-:W-:-:S06]  /*09b0*/  IMAD.WIDE.U32 R22, R22, 0x4, R8 ;  /* 0x0000000416167825 */ /* 0x004fcc00078e0008 */
[----:B------:R-:W5:Y:S04]  /*09c0*/  LDG.E R22, desc[UR6][R22.64] ;  /* 0x0000000616167981 */ /* 0x000f68000c1e1900 */
[----:B------:R-:W2:Y:S01]  /*09d0*/  LDG.E R23, desc[UR6][R18.64+0x1c] ;  /* 0x00001c0612177981 */ /* 0x000ea2000c1e1900 */
[----:B----4-:R-:W-:-:S06]  /*09e0*/  IMAD.WIDE.U32 R24, R27, 0x4, R8 ;  /* 0x000000041b187825 */ /* 0x010fcc00078e0008 */
[----:B------:R-:W2:Y:S01]  /*09f0*/  LDG.E R24, desc[UR6][R24.64] ;  /* 0x0000000618187981 */ /* 0x000ea2000c1e1900 */
[----:B------:R-:W-:-:S04]  /*0a00*/  IADD3 R26, PT, PT, R26, 0x10, RZ ;  /* 0x000000101a1a7810 */ /* 0x000fc80007ffe0ff */
[----:B------:R-:W-:Y:S01]  /*0a10*/  ISETP.NE.AND P1, PT, R26, RZ, PT ;  /* 0x000000ff1a00720c */ /* 0x000fe20003f25270 */
[----:B-----5:R-:W-:Y:S01]  /*0a20*/  FFMA R20, R29, R22, R20 ;  /* 0x000000161d147223 */ /* 0x020fe20000000014 */
[----:B------:R-:W-:Y:S02]  /*0a30*/  IADD3 R28, P2, PT, R16, 0x40, RZ ;  /* 0x00000040101c7810 */ /* 0x000fe40007f5e0ff */
[----:B------:R-:W-:Y:S02]  /*0a40*/  IADD3 R27, P3, PT, R18, 0x40, RZ ;  /* 0x00000040121b7810 */ /* 0x000fe40007f7e0ff */
[----:B------:R-:W-:Y:S02]  /*0a50*/  IADD3.X R29, PT, PT, RZ, R17, RZ, P2, !PT ;  /* 0x00000011ff1d7210 */ /* 0x000fe400017fe4ff */
[----:B------:R-:W-:Y:S02]  /*0a60*/  IADD3.X R22, PT, PT, RZ, R19, RZ, P3, !PT ;  /* 0x00000013ff167210 */ /* 0x000fe40001ffe4ff */
[----:B------:R-:W-:Y:S01]  /*0a70*/  IADD3 R4, PT, PT, R4, 0x10, RZ ;  /* 0x0000001004047810 */ /* 0x000fe20007ffe0ff */
[----:B--2---:R-:W-:-:S02]  /*0a80*/  FFMA R20, R23, R24, R20 ;  /* 0x0000001817147223 */ /* 0x004fc40000000014 */
[----:B------:R-:W-:Y:S05]  /*0a90*/  @P1 BRA `(.L_x_4) ;  /* 0xfffffff800901947 */ /* 0x000fea000383ffff */
.L_x_3:
[----:B0-----:R-:W-:Y:S05]  /*0aa0*/  BSYNC.RECONVERGENT B1 ;  /* 0x0000000000017941 */ /* 0x001fea0003800200 */
.L_x_2:
[----:B------:R-:W-:Y:S05]  /*0ab0*/  @!P0 BRA `(.L_x_1) ;  /* 0x0000000400908947 */ /* 0x000fea0003800000 */
[----:B------:R-:W-:Y:S01]  /*0ac0*/  ISETP.GE.U32.AND P0, PT, R21, 0x8, PT ;  /* 0x000000081500780c */ /* 0x000fe20003f06070 */
[----:B------:R-:W-:Y:S01]  /*0ad0*/  BSSY.RECONVERGENT B1, `(.L_x_5) ;  /* 0x000002f000017945 */ /* 0x000fe20003800200 */
[----:B------:R-:W-:-:S04]  /*0ae0*/  LOP3.LUT R24, R5, 0x7, RZ, 0xc0, !PT ;  /* 0x0000000705187812 */ /* 0x000fc800078ec0ff */
[----:B------:R-:W-:-:S07]  /*0af0*/  ISETP.NE.AND P1, PT, R24, RZ, PT ;  /* 0x000000ff1800720c */ /* 0x000fce0003f25270 */
[----:B------:R-:W-:Y:S06]  /*0b00*/  @!P0 BRA `(.L_x_6) ;  /* 0x0000000000ac8947 */ /* 0x000fec0003800000 */
[----:B------:R-:W-:-:S05]  /*0b10*/  IMAD.WIDE.U32 R16, R4, 0x4, R12 ;  /* 0x0000000404107825 */ /* 0x000fca00078e000c */
[----:B------:R-:W2:Y:S01]  /*0b20*/  LDG.E R27, desc[UR6][R16.64] ;  /* 0x00000006101b7981 */ /* 0x000ea2000c1e1900 */
[----:B------:R-:W-:-:S03]  /*0b30*/  IMAD.WIDE.U32 R18, R4, 0x4, R14 ;  /* 0x0000000404127825 */ /* 0x000fc600078e000e */
[----:B------:R-:W3:Y:S04]  /*0b40*/  LDG.E R29, desc[UR6][R16.64+0x4] ;  /* 0x00000406101d7981 */ /* 0x000ee8000c1e1900 */
[----:B------:R-:W4:Y:S04]  /*0b50*/  LDG.E R21, desc[UR6][R18.64] ;  /* 0x0000000612157981 */ /* 0x000f28000c1e1900 */
[----:B------:R-:W5:Y:S04]  /*0b60*/  LDG.E R23, desc[UR6][R16.64+0x8] ;  /* 0x0000080610177981 */ /* 0x000f68000c1e1900 */
[----:B------:R-:W5:Y:S01]  /*0b70*/  LDG.E R22, desc[UR6][R16.64+0xc] ;  /* 0x00000c0610167981 */ /* 0x000f62000c1e1900 */
[----:B--2---:R-:W-:-:S06]  /*0b80*/  IMAD.WIDE.U32 R26, R27, 0x4, R8 ;  /* 0x000000041b1a7825 */ /* 0x004fcc00078e0008 */
[----:B------:R-:W4:Y:S01]  /*0b90*/  LDG.E R26, desc[UR6][R26.64] ;  /* 0x000000061a1a7981 */ /* 0x000f22000c1e1900 */
[----:B---3--:R-:W-:-:S05]  /*0ba0*/  IMAD.WIDE.U32 R28, R29, 0x4, R8 ;  /* 0x000000041d1c7825 */ /* 0x008fca00078e0008 */
[----:B------:R-:W2:Y:S04]  /*0bb0*/  LDG.E R25, desc[UR6][R28.64] ;  /* 0x000000061c197981 */ /* 0x000ea8000c1e1900 */
[----:B------:R-:W3:Y:S04]  /*0bc0*/  LDG.E R27, desc[UR6][R18.64+0xc] ;  /* 0x00000c06121b7981 */ /* 0x000ee8000c1e1900 */
[----:B------:R-:W3:Y:S01]  /*0bd0*/  LDG.E R29, desc[UR6][R16.64+0x10] ;  /* 0x00001006101d7981 */ /* 0x000ee2000c1e1900 */
[----:B----4-:R-:W-:-:S03]  /*0be0*/  FFMA R21, R21, R26, R20 ;  /* 0x0000001a15157223 */ /* 0x010fc60000000014 */
[----:B------:R-:W2:Y:S04]  /*0bf0*/  LDG.E R20, desc[UR6][R18.64+0x4] ;  /* 0x0000040612147981 */ /* 0x000ea8000c1e1900 */
[----:B------:R-:W4:Y:S01]  /*0c00*/  LDG.E R26, desc[UR6][R18.64+0x8] ;  /* 0x00000806121a7981 */ /* 0x000f22000c1e1900 */
[----:B--2---:R-:W-:Y:S01]  /*0c10*/  FFMA R25, R20, R25, R21 ;  /* 0x0000001914197223 */ /* 0x004fe20000000015 */
[----:B-----5:R-:W-:-:S04]  /*0c20*/  IMAD.WIDE.U32 R20, R23, 0x4, R8 ;  /* 0x0000000417147825 */ /* 0x020fc800078e0008 */
[--C-:B------:R-:W-:Y:S02]  /*0c30*/  IMAD.WIDE.U32 R22, R22, 0x4, R8.reuse ;  /* 0x0000000416167825 */ /* 0x100fe400078e0008 */
[----:B------:R-:W4:Y:S04]  /*0c40*/  LDG.E R20, desc[UR6][R20.64] ;  /* 0x0000000614147981 */ /* 0x000f28000c1e1900 */
[----:B------:R-:W2:Y:S01]  /*0c50*/  LDG.E R22, desc[UR6][R22.64] ;  /* 0x0000000616167981 */ /* 0x000ea2000c1e1900 */
[----:B---3--:R-:W-:-:S03]  /*0c60*/  IMAD.WIDE.U32 R28, R29, 0x4, R8 ;  /* 0x000000041d1c7825 */ /* 0x008fc600078e0008 */
[----:B------:R-:W3:Y:S04]  /*0c70*/  LDG.E R21, desc[UR6][R16.64+0x1c] ;  /* 0x00001c0610157981 */ /* 0x000ee8000c1e1900 */
[----:B------:R-:W5:Y:S04]  /*0c80*/  LDG.E R28, desc[UR6][R28.64] ;  /* 0x000000061c1c7981 */ /* 0x000f68000c1e1900 */
[----:B------:R-:W3:Y:S01]  /*0c90*/  LDG.E R29, desc[UR6][R18.64+0x1c] ;  /* 0x00001c06121d7981 */ /* 0x000ee2000c1e1900 */
[----:B----4-:R-:W-:-:S03]  /*0ca0*/  FFMA R25, R26, R20, R25 ;  /* 0x000000141a197223 */ /* 0x010fc60000000019 */
[----:B------:R-:W5:Y:S01]  /*0cb0*/  LDG.E R26, desc[UR6][R18.64+0x10] ;  /* 0x00001006121a7981 */ /* 0x000f62000c1e1900 */
[----:B--2---:R-:W-:-:S03]  /*0cc0*/  FFMA R25, R27, R22, R25 ;  /* 0x000000161b197223 */ /* 0x004fc60000000019 */
[----:B------:R-:W2:Y:S04]  /*0cd0*/  LDG.E R27, desc[UR6][R16.64+0x14] ;  /* 0x00001406101b7981 */ /* 0x000ea8000c1e1900 */
[----:B------:R-:W4:Y:S01]  /*0ce0*/  LDG.E R20, desc[UR6][R16.64+0x18] ;  /* 0x0000180610147981 */ /* 0x000f22000c1e1900 */
[----:B-----5:R-:W-:-:S03]  /*0cf0*/  FFMA R25, R26, R28, R25 ;  /* 0x0000001c1a197223 */ /* 0x020fc60000000019 */
[----:B------:R-:W5:Y:S01]  /*0d00*/  LDG.E R28, desc[UR6][R18.64+0x18] ;  /* 0x00001806121c7981 */ /* 0x000f62000c1e1900 */
[----:B--2---:R-:W-:-:S04]  /*0d10*/  IMAD.WIDE.U32 R22, R27, 0x4, R8 ;  /* 0x000000041b167825 */ /* 0x004fc800078e0008 */
[--C-:B----4-:R-:W-:Y:S02]  /*0d20*/  IMAD.WIDE.U32 R26, R20, 0x4, R8.reuse ;  /* 0x00000004141a7825 */ /* 0x110fe400078e0008 */
[----:B------:R-:W2:Y:S02]  /*0d30*/  LDG.E R23, desc[UR6][R22.64] ;  /* 0x0000000616177981 */ /* 0x000ea4000c1e1900 */
[----:B---3--:R-:W-:Y:S02]  /*0d40*/  IMAD.WIDE.U32 R20, R21, 0x4, R8 ;  /* 0x0000000415147825 */ /* 0x008fe400078e0008 */
[----:B------:R-:W5:Y:S04]  /*0d50*/  LDG.E R26, desc[UR6][R26.64] ;  /* 0x000000061a1a7981 */ /* 0x000f68000c1e1900 */
[----:B------:R-:W3:Y:S04]  /*0d60*/  LDG.E R20, desc[UR6][R20.64] ;  /* 0x0000000614147981 */ /* 0x000ee8000c1e1900 */
[----:B------:R-:W2:Y:S01]  /*0d70*/  LDG.E R22, desc[UR6][R18.64+0x14] ;  /* 0x0000140612167981 */ /* 0x000ea2000c1e1900 */
[----:B------:R-:W-:Y:S01]  /*0d80*/  IADD3 R4, PT, PT, R4, 0x8, RZ ;  /* 0x0000000804047810 */ /* 0x000fe20007ffe0ff */
[----:B--2---:R-:W-:-:S04]  /*0d90*/  FFMA R25, R22, R23, R25 ;  /* 0x0000001716197223 */ /* 0x004fc80000000019 */
[----:B-----5:R-:W-:-:S04]  /*0da0*/  FFMA R25, R28, R26, R25 ;  /* 0x0000001a1c197223 */ /* 0x020fc80000000019 */
[----:B---3--:R-:W-:-:S07]  /*0db0*/  FFMA R20, R29, R20, R25 ;  /* 0x000000141d147223 */ /* 0x008fce0000000019 */
.L_x_6:
[----:B------:R-:W-:Y:S05]  /*0dc0*/  BSYNC.RECONVERGENT B1 ;  /* 0x0000000000017941 */ /* 0x000fea0003800200 */
.L_x_5:
[----:B------:R-:W-:Y:S05]  /*0dd0*/  @!P1 BRA `(.L_x_1) ;  /* 0x0000000000c89947 */ /* 0x000fea0003800000 */
[----:B------:R-:W-:Y:S01]  /*0de0*/  ISETP.GE.U32.AND P0, PT, R24, 0x4, PT ;  /* 0x000000041800780c */ /* 0x000fe20003f06070 */
[----:B------:R-:W-:Y:S01]  /*0df0*/  BSSY.RECONVERGENT B1, `(.L_x_7) ;  /* 0x000001b000017945 */ /* 0x000fe20003800200 */
[----:B------:R-:W-:-:S04]  /*0e00*/  LOP3.LUT R5, R5, 0x3, RZ, 0xc0, !PT ;  /* 0x0000000305057812 */ /* 0x000fc800078ec0ff */
[----:B------:R-:W-:-:S07]  /*0e10*/  ISETP.NE.AND P1, PT, R5, RZ, PT ;  /* 0x000000ff0500720c */ /* 0x000fce0003f25270 */
[----:B------:R-:W-:Y:S06]  /*0e20*/  @!P0 BRA `(.L_x_8) ;  /* 0x00000000005c8947 */ /* 0x000fec0003800000 */
[----:B------:R-:W-:-:S05]  /*0e30*/  IMAD.WIDE.U32 R28, R4, 0x4, R12 ;  /* 0x00000004041c7825 */ /* 0x000fca00078e000c */
[----:B------:R-:W2:Y:S04]  /*0e40*/  LDG.E R23, desc[UR6][R28.64] ;  /* 0x000000061c177981 */ /* 0x000ea8000c1e1900 */
[----:B------:R-:W3:Y:S04]  /*0e50*/  LDG.E R19, desc[UR6][R28.64+0x4] ;  /* 0x000004061c137981 */ /* 0x000ee8000c1e1900 */
[----:B------:R-:W4:Y:S04]  /*0e60*/  LDG.E R25, desc[UR6][R28.64+0x8] ;  /* 0x000008061c197981 */ /* 0x000f28000c1e1900 */
[----:B------:R-:W5:Y:S01]  /*0e70*/  LDG.E R27, desc[UR6][R28.64+0xc] ;  /* 0x00000c061c1b7981 */ /* 0x000f62000c1e1900 */
[----:B------:R-:W-:-:S05]  /*0e80*/  IMAD.WIDE.U32 R16, R4, 0x4, R14 ;  /* 0x0000000404107825 */ /* 0x000fca00078e000e */
[----:B------:R-:W5:Y:S04]  /*0e90*/  LDG.E R21, desc[UR6][R16.64] ;  /* 0x0000000610157981 */ /* 0x000f68000c1e1900 */
[----:B------:R-:W5:Y:S04]  /*0ea0*/  LDG.E R28, desc[UR6][R16.64+0x4] ;  /* 0x00000406101c7981 */ /* 0x000f68000c1e1900 */
[----:B------:R-:W5:Y:S01]  /*0eb0*/  LDG.E R29, desc[UR6][R16.64+0x8] ;  /* 0x00000806101d7981 */ /* 0x000f62000c1e1900 */
[----:B--2---:R-:W-:-:S04]  /*0ec0*/  IMAD.WIDE.U32 R22, R23, 0x4, R8 ;  /* 0x0000000417167825 */ /* 0x004fc800078e0008 */
[--C-:B---3--:R-:W-:Y:S02]  /*0ed0*/  IMAD.WIDE.U32 R18, R19, 0x4, R8.reuse ;  /* 0x0000000413127825 */ /* 0x108fe400078e0008 */
[----:B------:R-:W2:Y:S02]  /*0ee0*/  LDG.E R23, desc[UR6][R22.64] ;  /* 0x0000000616177981 */ /* 0x000ea4000c1e1900 */
[--C-:B----4-:R-:W-:Y:S02]  /*0ef0*/  IMAD.WIDE.U32 R24, R25, 0x4, R8.reuse ;  /* 0x0000000419187825 */ /* 0x110fe400078e0008 */
[----:B------:R-:W3:Y:S02]  /*0f00*/  LDG.E R19, desc[UR6][R18.64] ;  /* 0x0000000612137981 */ /* 0x000ee4000c1e1900 */
[----:B-----5:R-:W-:Y:S02]  /*0f10*/  IMAD.WIDE.U32 R26, R27, 0x4, R8 ;  /* 0x000000041b1a7825 */ /* 0x020fe400078e0008 */
[----:B------:R-:W4:Y:S04]  /*0f20*/  LDG.E R24, desc[UR6][R24.64] ;  /* 0x0000000618187981 */ /* 0x000f28000c1e1900 */
[----:B------:R-:W5:Y:S04]  /*0f30*/  LDG.E R26, desc[UR6][R26.64] ;  /* 0x000000061a1a7981 */ /* 0x000f68000c1e1900 */
[----:B------:R-:W5:Y:S01]  /*0f40*/  LDG.E R25, desc[UR6][R16.64+0xc] ;  /* 0x00000c0610197981 */ /* 0x000f62000c1e1900 */
[----:B------:R-:W-:Y:S01]  /*0f50*/  IADD3 R4, PT, PT, R4, 0x4, RZ ;  /* 0x0000000404047810 */ /* 0x000fe20007ffe0ff */
[----:B--2---:R-:W-:-:S04]  /*0f60*/  FFMA R21, R21, R23, R20 ;  /* 0x0000001715157223 */ /* 0x004fc80000000014 */
[----:B---3--:R-:W-:-:S04]  /*0f70*/  FFMA R28, R28, R19, R21 ;  /* 0x000000131c1c7223 */ /* 0x008fc80000000015 */
[----:B----4-:R-:W-:-:S04]  /*0f80*/  FFMA R28, R29, R24, R28 ;  /* 0x000000181d1c7223 */ /* 0x010fc8000000001c */
[----:B-----5:R-:W-:-:S07]  /*0f90*/  FFMA R20, R25, R26, R28 ;  /* 0x0000001a19147223 */ /* 0x020fce000000001c */
.L_x_8:
[----:B------:R-:W-:Y:S05]  /*0fa0*/  BSYNC.RECONVERGENT B1 ;  /* 0x0000000000017941 */ /* 0x000fea0003800200 */
.L_x_7:
[----:B------:R-:W-:Y:S05]  /*0fb0*/  @!P1 BRA `(.L_x_1) ;  /* 0x0000000000509947 */ /* 0x000fea0003800000 */
[----:B------:R-:W-:-:S05]  /*0fc0*/  IMAD.WIDE.U32 R18, R4, 0x4, R12 ;  /* 0x0000000404127825 */ /* 0x000fca00078e000c */
[----:B------:R-:W2:Y:S01]  /*0fd0*/  LDG.E R23, desc[UR6][R18.64] ;  /* 0x0000000612177981 */ /* 0x000ea2000c1e1900 */
[----:B------:R-:W-:-:S05]  /*0fe0*/  IMAD.WIDE.U32 R16, R4, 0x4, R14 ;  /* 0x0000000404107825 */ /* 0x000fca00078e000e */
[----:B------:R-:W3:Y:S01]  /*0ff0*/  LDG.E R21, desc[UR6][R16.64] ;  /* 0x0000000610157981 */ /* 0x000ee2000c1e1900 */
[----:B------:R-:W-:Y:S01]  /*1000*/  ISETP.NE.AND P0, PT, R5, 0x1, PT ;  /* 0x000000010500780c */ /* 0x000fe20003f05270 */
[----:B--2---:R-:W-:-:S06]  /*1010*/  IMAD.WIDE.U32 R22, R23, 0x4, R8 ;  /* 0x0000000417167825 */ /* 0x004fcc00078e0008 */
[----:B------:R-:W3:Y:S02]  /*1020*/  LDG.E R22, desc[UR6][R22.64] ;  /* 0x0000000616167981 */ /* 0x000ee4000c1e1900 */
[----:B---3--:R-:W-:-:S04]  /*1030*/  FFMA R20, R21, R22, R20 ;  /* 0x0000001615147223 */ /* 0x008fc80000000014 */
[----:B------:R-:W-:Y:S05]  /*1040*/  @!P0 BRA `(.L_x_1) ;  /* 0x00000000002c8947 */ /* 0x000fea0003800000 */
[----:B------:R-:W-:Y:S01]  /*1050*/  ISETP.NE.AND P0, PT, R5, 0x2, PT ;  /* 0x000000020500780c */ /* 0x000fe20003f05270 */
[----:B------:R-:W2:Y:S04]  /*1060*/  LDG.E R23, desc[UR6][R18.64+0x4] ;  /* 0x0000040612177981 */ /* 0x000ea8000c1e1900 */
[----:B------:R-:W3:Y:S08]  /*1070*/  LDG.E R21, desc[UR6][R16.64+0x4] ;  /* 0x0000040610157981 */ /* 0x000ef0000c1e1900 */
[----:B------:R-:W4:Y:S04]  /*1080*/  @P0 LDG.E R5, desc[UR6][R18.64+0x8] ;  /* 0x0000080612050981 */ /* 0x000f28000c1e1900 */
[----:B------:R-:W5:Y:S01]  /*1090*/  @P0 LDG.E R25, desc[UR6][R16.64+0x8] ;  /* 0x0000080610190981 */ /* 0x000f62000c1e1900 */
[----:B--2---:R-:W-:-:S06]  /*10a0*/  IMAD.WIDE.U32 R22, R23, 0x4, R8 ;  /* 0x0000000417167825 */ /* 0x004fcc00078e0008 */
[----:B------:R-:W3:Y:S01]  /*10b0*/  LDG.E R22, desc[UR6][R22.64] ;  /* 0x0000000616167981 */ /* 0x000ee2000c1e1900 */
[----:B----4-:R-:W-:-:S06]  /*10c0*/  @P0 IMAD.WIDE.U32 R4, R5, 0x4, R8 ;  /* 0x0000000405040825 */ /* 0x010fcc00078e0008 */
[----:B------:R-:W5:Y:S01]  /*10d0*/  @P0 LDG.E R4, desc[UR6][R4.64] ;  /* 0x0000000604040981 */ /* 0x000f62000c1e1900 */
[----:B---3--:R-:W-:-:S04]  /*10e0*/  FFMA R20, R21, R22, R20 ;  /* 0x0000001615147223 */ /* 0x008fc80000000014 */
[----:B-----5:R-:W-:-:S07]  /*10f0*/  @P0 FFMA R20, R25, R4, R20 ;  /* 0x0000000419140223 */ /* 0x020fce0000000014 */
.L_x_1:
[----:B0-----:R-:W-:Y:S05]  /*1100*/  BSYNC.RECONVERGENT B0 ;  /* 0x0000000000007941 */ /* 0x001fea0003800200 */
.L_x_0:
[C---:B------:R-:W-:Y:S01]  /*1110*/  IMAD.WIDE.U32 R4, R3.reuse, 0x4, R6 ;  /* 0x0000000403047825 */ /* 0x040fe200078e0006 */
[----:B------:R-:W-:-:S04]  /*1120*/  IADD3 R3, PT, PT, R3, UR4, RZ ;  /* 0x0000000403037c10 */ /* 0x000fc8000fffe0ff */
[----:B------:R2:W-:Y:S01]  /*1130*/  STG.E desc[UR6][R4.64], R20 ;  /* 0x0000001404007986 */ /* 0x0005e2000c101906 */
[----:B------:R-:W-:-:S13]  /*1140*/  ISETP.GE.U32.AND P0, PT, R3, R0, PT ;  /* 0x000000000300720c */ /* 0x000fda0003f06070 */
[----:B--2---:R-:W-:Y:S05]  /*1150*/  @!P0 BRA `(.L_x_9) ;  /* 0xfffffff0006c8947 */ /* 0x004fea000383ffff */
[----:B------:R-:W-:Y:S05]  /*1160*/  EXIT ;  /* 0x000000000000794d */ /* 0x000fea0003800000 */
.L_x_10:
[----:B------:R-:W-:-:S00]  /*1170*/  BRA `(.L_x_10) ;  /* 0xfffffffc00fc7947 */ /* 0x000fc0000383ffff */
[----:B------:R-:W-:-:S00]  /*1180*/  NOP ;  /* 0x0000000000007918 */ /* 0x000fc00000000000 */
[----:B------:R-:W-:-:S00]  /*1190*/  NOP ;  /* 0x0000000000007918 */ /* 0x000fc00000000000 */
[----:B------:R-:W-:-:S00]  /*11a0*/  NOP ;  /* 0x0000000000007918 */ /* 0x000fc00000000000 */
[----:B------:R-:W-:-:S00]  /*11b0*/  NOP ;  /* 0x0000000000007918 */ /* 0x000fc00000000000 */
[----:B------:R-:W-:-:S00]  /*11c0*/  NOP ;  /* 0x0000000000007918 */ /* 0x000fc00000000000 */
[----:B------:R-:W-:-:S00]  /*11d0*/  NOP ;  /* 0x0000000000007918 */ /* 0x000fc00000000000 */
[----:B------:R-:W-:-:S00]  /*11e0*/  NOP ;  /* 0x0000000000007918 */ /* 0x000fc00000000000 */
[----:B------:R-:W-:-:S00]  /*11f0*/  NOP ;  /* 0x0000000000007918 */ /* 0x000fc00000000000 */
.L_x_33:


//--------------------- .text.spmv_kernel_2       --------------------------
	.section	.text.spmv_kernel_2,"ax",@progbits
	.align	128
        .global         spmv_kernel_2
        .type           spmv_kernel_2,@function
        .size           spmv_kernel_2,(.L_x_34 - spmv_kernel_2)
        .other          spmv_kernel_2,@"STO_CUDA_ENTRY STV_DEFAULT"
spmv_kernel_2:
.text.spmv_kernel_2:
        /* <DEDUP_REMOVED lines=49> */
.L_x_20:
        /* <DEDUP_REMOVED lines=29> */
.L_x_15:
        /* <DEDUP_REMOVED lines=92> */
.L_x_14:
[----:B0-----:R-:W-:Y:S05]  /*0aa0*/  BSYNC.RECONVERGENT B1 ;  /* 0x0000000000017941 */ /* 0x001fea0003800200 */
.L_x_13:
        /* <DEDUP_REMOVED lines=49> */
.L_x_17:
[----:B------:R-:W-:Y:S05]  /*0dc0*/  BSYNC.RECONVERGENT B1 ;  /* 0x0000000000017941 */ /* 0x000fea0003800200 */
.L_x_16:
        /* <DEDUP_REMOVED lines=29> */
.L_x_19:
[----:B------:R-:W-:Y:S05]  /*0fa0*/  BSYNC.RECONVERGENT B1 ;  /* 0x0000000000017941 */ /* 0x000fea0003800200 */
.L_x_18:
        /* <DEDUP_REMOVED lines=21> */
.L_x_12:
[----:B0-----:R-:W-:Y:S05]  /*1100*/  BSYNC.RECONVERGENT B0 ;  /* 0x0000000000007941 */ /* 0x001fea0003800200 */
.L_x_11:
[C---:B------:R-:W-:Y:S01]  /*1110*/  IMAD.WIDE.U32 R4, R3.reuse, 0x4, R6 ;  /* 0x0000000403047825 */ /* 0x040fe200078e0006 */
[----:B------:R-:W-:-:S04]  /*1120*/  IADD3 R3, PT, PT, R3, UR4, RZ ;  /* 0x0000000403037c10 */ /* 0x000fc8000fffe0ff */
[----:B------:R2:W-:Y:S01]  /*1130*/  STG.E desc[UR6][R4.64], R20 ;  /* 0x0000001404007986 */ /* 0x0005e2000c101906 */
[----:B------:R-:W-:-:S13]  /*1140*/  ISETP.GE.U32.AND P0, PT, R3, R0, PT ;  /* 0x000000000300720c */ /* 0x000fda0003f06070 */
[----:B--2---:R-:W-:Y:S05]  /*1150*/  @!P0 BRA `(.L_x_20) ;  /* 0xfffffff0006c8947 */ /* 0x004fea000383ffff */
[----:B------:R-:W-:Y:S05]  /*1160*/  EXIT ;  /* 0x000000000000794d */ /* 0x000fea0003800000 */
.L_x_21:
        /* <DEDUP_REMOVED lines=9> */
.L_x_34:


//--------------------- .text.spmv_kernel         --------------------------
	.section	.text.spmv_kernel,"ax",@progbits
	.align	128
        .global         spmv_kernel
        .type           spmv_kernel,@function
        .size           spmv_kernel,(.L_x_35 - spmv_kernel)
        .other          spmv_kernel,@"STO_CUDA_ENTRY STV_DEFAULT"
spmv_kernel:
.text.spmv_kernel:
[----:B------:R-:W-:Y:S01]  /*0000*/  LDC R1, c[0x0][0x37c] ;  /* 0x0000df00ff017b82 */ /* 0x000fe20000000800 */
[----:B------:R-:W0:Y:S07]  /*0010*/  LDCU UR4, c[0x0][0x370] ;  /* 0x00006e00ff0477ac */ /* 0x000e2e0008000800 */
[----:B------:R-:W0:Y:S08]  /*0020*/  LDC R7, c[0x0][0x360] ;  /* 0x0000d800ff077b82 */ /* 0x000e300000000800 */
[----:B------:R-:W1:Y:S01]  /*0030*/  LDC R8, c[0x0][0x384] ;  /* 0x0000e100ff087b82 */ /* 0x000e620000000800 */
[----:B0-----:R-:W-:-:S07]  /*0040*/  IMAD R0, R7, UR4, RZ ;  /* 0x0000000407007c24 */ /* 0x001fce000f8e02ff */
[----:B------:R-:W0:Y:S01]  /*0050*/  S2UR UR4, SR_CTAID.X ;  /* 0x00000000000479c3 */ /* 0x000e220000002500 */
[----:B------:R-:W2:Y:S01]  /*0060*/  I2F.U32.RP R4, R0 ;  /* 0x0000000000047306 */ /* 0x000ea20000209000 */
[----:B------:R-:W-:Y:S02]  /*0070*/  IADD3 R5, PT, PT, RZ, -R0, RZ ;  /* 0x80000000ff057210 */ /* 0x000fe40007ffe0ff */
[----:B------:R-:W-:-:S05]  /*0080*/  ISETP.NE.U32.AND P2, PT, R0, RZ, PT ;  /* 0x000000ff0000720c */ /* 0x000fca0003f45070 */
[----:B--2---:R-:W2:Y:S02]  /*0090*/  MUFU.RCP R4, R4 ;  /* 0x0000000400047308 */ /* 0x004ea40000001000 */
[----:B--2---:R-:W-:-:S06]  /*00a0*/  IADD3 R2, PT, PT, R4, 0xffffffe, RZ ;  /* 0x0ffffffe04027810 */ /* 0x004fcc0007ffe0ff */
[----:B------:R2:W3:Y:S02]  /*00b0*/  F2I.FTZ.U32.TRUNC.NTZ R3, R2 ;  /* 0x0000000200037305 */ /* 0x0004e4000021f000 */
[----:B--2---:R-:W-:Y:S02]  /*00c0*/  HFMA2 R2, -RZ, RZ, 0, 0 ;  /* 0x00000000ff027431 */ /* 0x004fe400000001ff */
[----:B---3--:R-:W-:-:S04]  /*00d0*/  IMAD R5, R5, R3, RZ ;  /* 0x0000000305057224 */ /* 0x008fc800078e02ff */
[----:B------:R-:W-:Y:S01]  /*00e0*/  IMAD.HI.U32 R6, R3, R5, R2 ;  /* 0x0000000503067227 */ /* 0x000fe200078e0002 */
[----:B-1----:R-:W-:Y:S01]  /*00f0*/  IADD3 R3, PT, PT, R0, -0x1, R8 ;  /* 0xffffffff00037810 */ /* 0x002fe20007ffe008 */
[----:B------:R-:W0:Y:S04]  /*0100*/  S2R R2, SR_TID.X ;  /* 0x0000000000027919 */ /* 0x000e280000002100 */
[----:B------:R-:W-:-:S05]  /*0110*/  IMAD.HI.U32 R5, R6, R3, RZ ;  /* 0x0000000306057227 */ /* 0x000fca00078e00ff */
[----:B------:R-:W-:-:S05]  /*0120*/  IADD3 R4, PT, PT, -R5, RZ, RZ ;  /* 0x000000ff05047210 */ /* 0x000fca0007ffe1ff */
[----:B------:R-:W-:-:S05]  /*0130*/  IMAD R3, R0, R4, R3 ;  /* 0x0000000400037224 */ /* 0x000fca00078e0203 */
[----:B------:R-:W-:-:S13]  /*0140*/  ISETP.GE.U32.AND P0, PT, R3, R0, PT ;  /* 0x000000000300720c */ /* 0x000fda0003f06070 */
[----:B------:R-:W-:Y:S02]  /*0150*/  @P0 IADD3 R3, PT, PT, -R0, R3, RZ ;  /* 0x0000000300030210 */ /* 0x000fe40007ffe1ff */
[----:B------:R-:W-:Y:S02]  /*0160*/  @P0 IADD3 R5, PT, PT, R5, 0x1, RZ ;  /* 0x0000000105050810 */ /* 0x000fe40007ffe0ff */
[----:B------:R-:W-:-:S13]  /*0170*/  ISETP.GE.U32.AND P1, PT, R3, R0, PT ;  /* 0x000000000300720c */ /* 0x000fda0003f26070 */
[----:B------:R-:W-:Y:S02]  /*0180*/  @P1 IADD3 R5, PT, PT, R5, 0x1, RZ ;  /* 0x0000000105051810 */ /* 0x000fe40007ffe0ff */
[----:B------:R-:W-:Y:S01]  /*0190*/  @!P2 LOP3.LUT R5, RZ, R0, RZ, 0x33, !PT ;  /* 0x00000000ff05a212 */ /* 0x000fe200078e33ff */
[----:B0-----:R-:W-:-:S04]  /*01a0*/  IMAD R0, R7, UR4, R2 ;  /* 0x0000000407007c24 */ /* 0x001fc8000f8e0202 */
[----:B------:R-:W-:-:S05]  /*01b0*/  IMAD R3, R0, R5, RZ ;  /* 0x0000000500037224 */ /* 0x000fca00078e02ff */
[----:B------:R-:W-:-:S04]  /*01c0*/  VIADDMNMX.U32 R0, R3, R5, R8, PT ;  /* 0x0000000503007246 */ /* 0x000fc80003800008 */
[----:B------:R-:W-:-:S13]  /*01d0*/  ISETP.GE.U32.AND P0, PT, R3, R0, PT ;  /* 0x000000000300720c */ /* 0x000fda0003f06070 */
[----:B------:R-:W-:Y:S05]  /*01e0*/  @P0 EXIT ;  /* 0x000000000000094d */ /* 0x000fea0003800000 */
[----:B------:R-:W0:Y:S01]  /*01f0*/  LDCU.64 UR10, c[0x0][0x388] ;  /* 0x00007100ff0a77ac */ /* 0x000e220008000a00 */
        /* <DEDUP_REMOVED lines=9> */
[----:B------:R-:W4:Y:S01]  /*0290*/  LDCU.64 UR4, c[0x0][0x358] ;  /* 0x00006b00ff0477ac */ /* 0x000f220008000a00 */
[----:B0-----:R-:W-:Y:S01]  /*02a0*/  MOV R14, UR10 ;  /* 0x0000000a000e7c02 */ /* 0x001fe20008000f00 */
[----:B------:R-:W-:-:S02]  /*02b0*/  UIADD3 UR8, UP0, UPT, UR11, 0x20, URZ ;  /* 0x000000200b087890 */ /* 0x000fc4000ff1e0ff */
[----:B------:R-:W-:Y:S01]  /*02c0*/  MOV R12, UR11 ;  /* 0x0000000b000c7c02 */ /* 0x000fe20008000f00 */
[----:B------:R-:W-:Y:S01]  /*02d0*/  UIADD3 UR6, UP1, UPT, UR10, 0x20, URZ ;  /* 0x000000200a067890 */ /* 0x000fe2000ff3e0ff */
[----:B-1----:R-:W-:Y:S01]  /*02e0*/  MOV R10, UR12 ;  /* 0x0000000c000a7c02 */ /* 0x002fe20008000f00 */
[----:B------:R-:W-:Y:S01]  /*02f0*/  UIADD3.X UR9, UPT, UPT, URZ, URZ, URZ, UP0, !UPT ;  /* 0x000000ffff097290 */ /* 0x000fe200087fe4ff */
[----:B--2---:R-:W-:Y:S01]  /*0300*/  MOV R8, UR13 ;  /* 0x0000000d00087c02 */ /* 0x004fe20008000f00 */
[----:B------:R-:W-:Y:S01]  /*0310*/  UIADD3.X UR7, UPT, UPT, URZ, URZ, URZ, UP1, !UPT ;  /* 0x000000ffff077290 */ /* 0x000fe20008ffe4ff */
[----:B---3--:R-:W-:-:S11]  /*0320*/  MOV R6, UR14 ;  /* 0x0000000e00067c02 */ /* 0x008fd60008000f00 */
.L_x_31:
[----:B------:R-:W0:Y:S01]  /*0330*/  LDCU UR10, c[0x0][0x380] ;  /* 0x00007000ff0a77ac */ /* 0x000e220008000800 */
[C---:B------:R-:W-:Y:S01]  /*0340*/  ISETP.GE.U32.AND P0, PT, R3.reuse, R2, PT ;  /* 0x000000020300720c */ /* 0x040fe20003f06070 */
[----:B------:R-:W-:-:S05]  /*0350*/  IMAD.WIDE.U32 R16, R3, 0x4, R10 ;  /* 0x0000000403107825 */ /* 0x000fca00078e000a */
[----:B----4-:R-:W2:Y:S01]  /*0360*/  LDG.E R4, desc[UR4][R16.64] ;  /* 0x0000000410047981 */ /* 0x010ea2000c1e1900 */
[----:B0-----:R-:W-:-:S06]  /*0370*/  MOV R19, UR10 ;  /* 0x0000000a00137c02 */ /* 0x001fcc0008000f00 */
[----:B------:R-:W2:Y:S01]  /*0380*/  @!P0 LDG.E R19, desc[UR4][R16.64+0x4] ;  /* 0x0000040410138981 */ /* 0x000ea2000c1e1900 */
[----:B------:R-:W-:Y:S01]  /*0390*/  BSSY.RECONVERGENT B0, `(.L_x_22) ;  /* 0x00000d9000007945 */ /* 0x000fe20003800200 */
[----:B------:R-:W-:Y:S01]  /*03a0*/  HFMA2 R20, -RZ, RZ, 0, 0 ;  /* 0x00000000ff147431 */ /* 0x000fe200000001ff */
[----:B--2---:R-:W-:-:S13]  /*03b0*/  ISETP.GE.U32.AND P0, PT, R4, R19, PT ;  /* 0x000000130400720c */ /* 0x004fda0003f06070 */
        /* <DEDUP_REMOVED lines=10> */
[----:B------:R-:W-:Y:S01]  /*0460*/  HFMA2 R20, -RZ, RZ, 0, 0 ;  /* 0x00000000ff147431 */ /* 0x000fe200000001ff */
[----:B------:R-:W-:Y:S02]  /*0470*/  MOV R17, UR7 ;  /* 0x0000000700117c02 */ /* 0x000fe40008000f00 */
[----:B------:R-:W-:Y:S02]  /*0480*/  MOV R28, UR8 ;  /* 0x00000008001c7c02 */ /* 0x000fe40008000f00 */
[----:B------:R-:W-:Y:S01]  /*0490*/  MOV R29, UR9 ;  /* 0x00000009001d7c02 */ /* 0x000fe20008000f00 */
[----:B------:R-:W-:Y:S01]  /*04a0*/  IMAD.WIDE.U32 R16, R4, 0x4, R16 ;  /* 0x0000000404107825 */ /* 0x000fe200078e0010 */
[----:B------:R-:W-:-:S03]  /*04b0*/  LOP3.LUT R26, R5, 0xfffffff0, RZ, 0xc0, !PT ;  /* 0xfffffff0051a7812 */ /* 0x000fc600078ec0ff */
[----:B------:R-:W-:Y:S01]  /*04c0*/  IMAD.WIDE.U32 R28, R4, 0x4, R28 ;  /* 0x00000004041c7825 */ /* 0x000fe200078e001c */
[----:B------:R-:W-:Y:S02]  /*04d0*/  MOV R27, R16 ;  /* 0x00000010001b7202 */ /* 0x000fe40000000f00 */
[----:B------:R-:W-:Y:S02]  /*04e0*/  MOV R22, R17 ;  /* 0x0000001100167202 */ /* 0x000fe40000000f00 */
[----:B------:R-:W-:-:S07]  /*04f0*/  IADD3 R26, PT, PT, -R26, RZ, RZ ;  /* 0x000000ff1a1a7210 */ /* 0x000fce0007ffe1ff */
.L_x_26:
[----:B------:R-:W-:Y:S02]  /*0500*/  MOV R16, R28 ;  /* 0x0000001c00107202 */ /* 0x000fe40000000f00 */
[----:B------:R-:W-:-:S05]  /*0510*/  MOV R17, R29 ;  /* 0x0000001d00117202 */ /* 0x000fca0000000f00 */
[----:B------:R-:W2:Y:S04]  /*0520*/  LDG.E R19, desc[UR4][R16.64+-0x20] ;  /* 0xffffe00410137981 */ /* 0x000ea8000c1e1900 */
[----:B------:R-:W3:Y:S04]  /*0530*/  LDG.E R23, desc[UR4][R16.64+-0x1c] ;  /* 0xffffe40410177981 */ /* 0x000ee8000c1e1900 */
[----:B------:R-:W4:Y:S01]  /*0540*/  LDG.E R29, desc[UR4][R16.64+-0x10] ;  /* 0xfffff004101d7981 */ /* 0x000f22000c1e1900 */
[----:B--2---:R-:W-:-:S05]  /*0550*/  IMAD.WIDE.U32 R18, R19, 0x4, R8 ;  /* 0x0000000413127825 */ /* 0x004fca00078e0008 */
[----:B------:R0:W2:Y:S02]  /*0560*/  LDG.E R24, desc[UR4][R18.64] ;  /* 0x0000000412187981 */ /* 0x0000a4000c1e1900 */
[----:B0-----:R-:W-:Y:S02]  /*0570*/  MOV R18, R27 ;  /* 0x0000001b00127202 */ /* 0x001fe40000000f00 */
        /* <DEDUP_REMOVED lines=84> */
.L_x_25:
[----:B------:R-:W-:Y:S05]  /*0ac0*/  BSYNC.RECONVERGENT B1 ;  /* 0x0000000000017941 */ /* 0x000fea0003800200 */
.L_x_24:
        /* <DEDUP_REMOVED lines=49> */
.L_x_28:
[----:B------:R-:W-:Y:S05]  /*0de0*/  BSYNC.RECONVERGENT B1 ;  /* 0x0000000000017941 */ /* 0x000fea0003800200 */
.L_x_27:
        /* <DEDUP_REMOVED lines=29> */
.L_x_30:
[----:B------:R-:W-:Y:S05]  /*0fc0*/  BSYNC.RECONVERGENT B1 ;  /* 0x0000000000017941 */ /* 0x000fea0003800200 */
.L_x_29:
        /* <DEDUP_REMOVED lines=21> */
.L_x_23:
[----:B------:R-:W-:Y:S05]  /*1120*/  BSYNC.RECONVERGENT B0 ;  /* 0x0000000000007941 */ /* 0x000fea0003800200 */
.L_x_22:
[C---:B------:R-:W-:Y:S01]  /*1130*/  IMAD.WIDE.U32 R4, R3.reuse, 0x4, R6 ;  /* 0x0000000403047825 */ /* 0x040fe200078e0006 */
[----:B------:R-:W-:-:S04]  /*1140*/  IADD3 R3, PT, PT, R3, 0x1, RZ ;  /* 0x0000000103037810 */ /* 0x000fc80007ffe0ff */
[----:B------:R0:W-:Y:S01]  /*1150*/  STG.E desc[UR4][R4.64], R20 ;  /* 0x0000001404007986 */ /* 0x0001e2000c101904 */
[----:B------:R-:W-:-:S13]  /*1160*/  ISETP.GE.U32.AND P0, PT, R3, R0, PT ;  /* 0x000000000300720c */ /* 0x000fda0003f06070 */
[----:B0-----:R-:W-:Y:S05]  /*1170*/  @!P0 BRA `(.L_x_31) ;  /* 0xfffffff0006c8947 */ /* 0x001fea000383ffff */
[----:B------:R-:W-:Y:S05]  /*1180*/  EXIT ;  /* 0x000000000000794d */ /* 0x000fea0003800000 */
.L_x_32:
        /* <DEDUP_REMOVED lines=15> */
.L_x_35:


//--------------------- .nv.shared.reserved.0     --------------------------
	.section	.nv.shared.reserved.0,"aw",@nobits
	.weak		__nv_reservedSMEM_offset_0_alias
	.size		__nv_reservedSMEM_offset_0_alias, 0, 64
	.other		__nv_reservedSMEM_offset_0_alias,@"STO_CUDA_RESERVED_SHARED STV_DEFAULT"
__nv_reservedSMEM_offset_0_alias:
	.zero		0
	.zero		64


//--------------------- .nv.constant0.spmv_kernel_3 --------------------------
	.section	.nv.constant0.spmv_kernel_3,"a",@progbits
	.sectionflags	@""
	.align	4
.nv.constant0.spmv_kernel_3:
	.zero		956


//--------------------- .nv.constant0.spmv_kernel_2 --------------------------
	.section	.nv.constant0.spmv_kernel_2,"a",@progbits
	.sectionflags	@""
	.align	4
.nv.constant0.spmv_kernel_2:
	.zero		956


//--------------------- .nv.constant0.spmv_kernel --------------------------
	.section	.nv.constant0.spmv_kernel,"a",@progbits
	.sectionflags	@""
	.align	4
.nv.constant0.spmv_kernel:
	.zero		956


//--------------------- SYMBOLS --------------------------

	.type		.nv.reservedSmem.offset0,@object
	.size		.nv.reservedSmem.offset0,0x4
